//
// Generated by NVIDIA NVVM Compiler
//
// Compiler Build ID: CL-36424714
// Cuda compilation tools, release 13.0, V13.0.88
// Based on NVVM 20.0.0
//

.version 9.0
.target sm_100
.address_size 64

	// .globl	_Z15MultiplyGPUMultPfS_S_i
// _ZZ15MultiplyGPUMultPfS_S_iE2As has been demoted
// _ZZ15MultiplyGPUMultPfS_S_iE2Bs has been demoted

.visible .entry _Z15MultiplyGPUMultPfS_S_i(
	.param .u64 .ptr .align 1 _Z15MultiplyGPUMultPfS_S_i_param_0,
	.param .u64 .ptr .align 1 _Z15MultiplyGPUMultPfS_S_i_param_1,
	.param .u64 .ptr .align 1 _Z15MultiplyGPUMultPfS_S_i_param_2,
	.param .u32 _Z15MultiplyGPUMultPfS_S_i_param_3
)
{
	.reg .pred 	%p<8>;
	.reg .b32 	%r<106>;
	.reg .b32 	%f<368>;
	.reg .b64 	%rd<68>;
	// demoted variable
	.shared .align 4 .b8 _ZZ15MultiplyGPUMultPfS_S_iE2As[1024];
	// demoted variable
	.shared .align 4 .b8 _ZZ15MultiplyGPUMultPfS_S_iE2Bs[1024];
	ld.param.u32 	%r30, [_Z15MultiplyGPUMultPfS_S_i_param_3];
	mov.u32 	%r31, %ctaid.y;
	mov.u32 	%r32, %ctaid.x;
	mul.lo.s32 	%r33, %r31, %r30;
	shl.b32 	%r1, %r33, 4;
	shl.b32 	%r2, %r32, 4;
	mov.u32 	%r3, %tid.y;
	mov.u32 	%r4, %tid.x;
	shr.s32 	%r34, %r30, 31;
	shr.u32 	%r35, %r34, 28;
	add.s32 	%r36, %r30, %r35;
	shr.s32 	%r5, %r36, 4;
	setp.lt.s32 	%p1, %r30, 16;
	mov.f32 	%f367, 0f00000000;
	@%p1 bra 	$L__BB0_9;
	mad.lo.s32 	%r38, %r30, %r3, %r4;
	shl.b32 	%r39, %r3, 6;
	mov.u32 	%r40, _ZZ15MultiplyGPUMultPfS_S_iE2As;
	add.s32 	%r6, %r40, %r39;
	add.s32 	%r7, %r2, %r38;
	add.s32 	%r41, %r5, -1;
	setp.lt.u32 	%p2, %r41, 3;
	mov.f32 	%f367, 0f00000000;
	mov.b32 	%r105, 0;
	@%p2 bra 	$L__BB0_4;
	and.b32  	%r105, %r5, 134217724;
	neg.s32 	%r103, %r105;
	add.s32 	%r102, %r1, 32;
	add.s32 	%r43, %r3, 16;
	mad.lo.s32 	%r44, %r30, %r43, %r4;
	add.s32 	%r101, %r44, %r2;
	add.s32 	%r45, %r3, 32;
	mad.lo.s32 	%r46, %r30, %r45, %r4;
	add.s32 	%r100, %r46, %r2;
	add.s32 	%r47, %r3, 48;
	mad.lo.s32 	%r48, %r30, %r47, %r4;
	add.s32 	%r99, %r48, %r2;
	mov.f32 	%f367, 0f00000000;
	mov.u32 	%r98, %r7;
$L__BB0_3:
	.pragma "nounroll";
	ld.param.u64 	%rd64, [_Z15MultiplyGPUMultPfS_S_i_param_1];
	ld.param.u64 	%rd61, [_Z15MultiplyGPUMultPfS_S_i_param_0];
	add.s32 	%r49, %r102, -32;
	cvt.s64.s32 	%rd4, %r49;
	mad.lo.s32 	%r52, %r30, %r3, %r4;
	cvt.u64.u32 	%rd5, %r52;
	add.s64 	%rd6, %rd4, %rd5;
	cvta.to.global.u64 	%rd7, %rd61;
	shl.b64 	%rd8, %rd6, 2;
	add.s64 	%rd9, %rd7, %rd8;
	ld.global.f32 	%f14, [%rd9];
	shl.b32 	%r53, %r4, 2;
	add.s32 	%r54, %r6, %r53;
	st.shared.f32 	[%r54], %f14;
	cvta.to.global.u64 	%rd10, %rd64;
	mul.wide.u32 	%rd11, %r98, 4;
	add.s64 	%rd12, %rd10, %rd11;
	ld.global.f32 	%f15, [%rd12];
	shl.b32 	%r55, %r3, 6;
	mov.u32 	%r56, _ZZ15MultiplyGPUMultPfS_S_iE2Bs;
	add.s32 	%r57, %r56, %r53;
	add.s32 	%r58, %r57, %r55;
	st.shared.f32 	[%r58], %f15;
	bar.sync 	0;
	ld.shared.f32 	%f16, [%r6];
	ld.shared.f32 	%f17, [%r57];
	fma.rn.f32 	%f18, %f16, %f17, %f367;
	ld.shared.f32 	%f19, [%r6+4];
	ld.shared.f32 	%f20, [%r57+64];
	fma.rn.f32 	%f21, %f19, %f20, %f18;
	ld.shared.f32 	%f22, [%r6+8];
	ld.shared.f32 	%f23, [%r57+128];
	fma.rn.f32 	%f24, %f22, %f23, %f21;
	ld.shared.f32 	%f25, [%r6+12];
	ld.shared.f32 	%f26, [%r57+192];
	fma.rn.f32 	%f27, %f25, %f26, %f24;
	ld.shared.f32 	%f28, [%r6+16];
	ld.shared.f32 	%f29, [%r57+256];
	fma.rn.f32 	%f30, %f28, %f29, %f27;
	ld.shared.f32 	%f31, [%r6+20];
	ld.shared.f32 	%f32, [%r57+320];
	fma.rn.f32 	%f33, %f31, %f32, %f30;
	ld.shared.f32 	%f34, [%r6+24];
	ld.shared.f32 	%f35, [%r57+384];
	fma.rn.f32 	%f36, %f34, %f35, %f33;
	ld.shared.f32 	%f37, [%r6+28];
	ld.shared.f32 	%f38, [%r57+448];
	fma.rn.f32 	%f39, %f37, %f38, %f36;
	ld.shared.f32 	%f40, [%r6+32];
	ld.shared.f32 	%f41, [%r57+512];
	fma.rn.f32 	%f42, %f40, %f41, %f39;
	ld.shared.f32 	%f43, [%r6+36];
	ld.shared.f32 	%f44, [%r57+576];
	fma.rn.f32 	%f45, %f43, %f44, %f42;
	ld.shared.f32 	%f46, [%r6+40];
	ld.shared.f32 	%f47, [%r57+640];
	fma.rn.f32 	%f48, %f46, %f47, %f45;
	ld.shared.f32 	%f49, [%r6+44];
	ld.shared.f32 	%f50, [%r57+704];
	fma.rn.f32 	%f51, %f49, %f50, %f48;
	ld.shared.f32 	%f52, [%r6+48];
	ld.shared.f32 	%f53, [%r57+768];
	fma.rn.f32 	%f54, %f52, %f53, %f51;
	ld.shared.f32 	%f55, [%r6+52];
	ld.shared.f32 	%f56, [%r57+832];
	fma.rn.f32 	%f57, %f55, %f56, %f54;
	ld.shared.f32 	%f58, [%r6+56];
	ld.shared.f32 	%f59, [%r57+896];
	fma.rn.f32 	%f60, %f58, %f59, %f57;
	ld.shared.f32 	%f61, [%r6+60];
	ld.shared.f32 	%f62, [%r57+960];
	fma.rn.f32 	%f63, %f61, %f62, %f60;
	bar.sync 	0;
	add.s32 	%r59, %r102, -16;
	cvt.s64.s32 	%rd13, %r59;
	add.s64 	%rd14, %rd13, %rd5;
	shl.b64 	%rd15, %rd14, 2;
	add.s64 	%rd16, %rd7, %rd15;
	ld.global.f32 	%f64, [%rd16];
	st.shared.f32 	[%r54], %f64;
	mul.wide.u32 	%rd17, %r101, 4;
	add.s64 	%rd18, %rd10, %rd17;
	ld.global.f32 	%f65, [%rd18];
	st.shared.f32 	[%r58], %f65;
	bar.sync 	0;
	ld.shared.f32 	%f66, [%r6];
	ld.shared.f32 	%f67, [%r57];
	fma.rn.f32 	%f68, %f66, %f67, %f63;
	ld.shared.f32 	%f69, [%r6+4];
	ld.shared.f32 	%f70, [%r57+64];
	fma.rn.f32 	%f71, %f69, %f70, %f68;
	ld.shared.f32 	%f72, [%r6+8];
	ld.shared.f32 	%f73, [%r57+128];
	fma.rn.f32 	%f74, %f72, %f73, %f71;
	ld.shared.f32 	%f75, [%r6+12];
	ld.shared.f32 	%f76, [%r57+192];
	fma.rn.f32 	%f77, %f75, %f76, %f74;
	ld.shared.f32 	%f78, [%r6+16];
	ld.shared.f32 	%f79, [%r57+256];
	fma.rn.f32 	%f80, %f78, %f79, %f77;
	ld.shared.f32 	%f81, [%r6+20];
	ld.shared.f32 	%f82, [%r57+320];
	fma.rn.f32 	%f83, %f81, %f82, %f80;
	ld.shared.f32 	%f84, [%r6+24];
	ld.shared.f32 	%f85, [%r57+384];
	fma.rn.f32 	%f86, %f84, %f85, %f83;
	ld.shared.f32 	%f87, [%r6+28];
	ld.shared.f32 	%f88, [%r57+448];
	fma.rn.f32 	%f89, %f87, %f88, %f86;
	ld.shared.f32 	%f90, [%r6+32];
	ld.shared.f32 	%f91, [%r57+512];
	fma.rn.f32 	%f92, %f90, %f91, %f89;
	ld.shared.f32 	%f93, [%r6+36];
	ld.shared.f32 	%f94, [%r57+576];
	fma.rn.f32 	%f95, %f93, %f94, %f92;
	ld.shared.f32 	%f96, [%r6+40];
	ld.shared.f32 	%f97, [%r57+640];
	fma.rn.f32 	%f98, %f96, %f97, %f95;
	ld.shared.f32 	%f99, [%r6+44];
	ld.shared.f32 	%f100, [%r57+704];
	fma.rn.f32 	%f101, %f99, %f100, %f98;
	ld.shared.f32 	%f102, [%r6+48];
	ld.shared.f32 	%f103, [%r57+768];
	fma.rn.f32 	%f104, %f102, %f103, %f101;
	ld.shared.f32 	%f105, [%r6+52];
	ld.shared.f32 	%f106, [%r57+832];
	fma.rn.f32 	%f107, %f105, %f106, %f104;
	ld.shared.f32 	%f108, [%r6+56];
	ld.shared.f32 	%f109, [%r57+896];
	fma.rn.f32 	%f110, %f108, %f109, %f107;
	ld.shared.f32 	%f111, [%r6+60];
	ld.shared.f32 	%f112, [%r57+960];
	fma.rn.f32 	%f113, %f111, %f112, %f110;
	bar.sync 	0;
	add.s32 	%r60, %r102, 16;
	cvt.s64.s32 	%rd19, %r102;
	add.s64 	%rd20, %rd19, %rd5;
	shl.b64 	%rd21, %rd20, 2;
	add.s64 	%rd22, %rd7, %rd21;
	ld.global.f32 	%f114, [%rd22];
	st.shared.f32 	[%r54], %f114;
	mul.wide.u32 	%rd23, %r100, 4;
	add.s64 	%rd24, %rd10, %rd23;
	ld.global.f32 	%f115, [%rd24];
	st.shared.f32 	[%r58], %f115;
	bar.sync 	0;
	ld.shared.f32 	%f116, [%r6];
	ld.shared.f32 	%f117, [%r57];
	fma.rn.f32 	%f118, %f116, %f117, %f113;
	ld.shared.f32 	%f119, [%r6+4];
	ld.shared.f32 	%f120, [%r57+64];
	fma.rn.f32 	%f121, %f119, %f120, %f118;
	ld.shared.f32 	%f122, [%r6+8];
	ld.shared.f32 	%f123, [%r57+128];
	fma.rn.f32 	%f124, %f122, %f123, %f121;
	ld.shared.f32 	%f125, [%r6+12];
	ld.shared.f32 	%f126, [%r57+192];
	fma.rn.f32 	%f127, %f125, %f126, %f124;
	ld.shared.f32 	%f128, [%r6+16];
	ld.shared.f32 	%f129, [%r57+256];
	fma.rn.f32 	%f130, %f128, %f129, %f127;
	ld.shared.f32 	%f131, [%r6+20];
	ld.shared.f32 	%f132, [%r57+320];
	fma.rn.f32 	%f133, %f131, %f132, %f130;
	ld.shared.f32 	%f134, [%r6+24];
	ld.shared.f32 	%f135, [%r57+384];
	fma.rn.f32 	%f136, %f134, %f135, %f133;
	ld.shared.f32 	%f137, [%r6+28];
	ld.shared.f32 	%f138, [%r57+448];
	fma.rn.f32 	%f139, %f137, %f138, %f136;
	ld.shared.f32 	%f140, [%r6+32];
	ld.shared.f32 	%f141, [%r57+512];
	fma.rn.f32 	%f142, %f140, %f141, %f139;
	ld.shared.f32 	%f143, [%r6+36];
	ld.shared.f32 	%f144, [%r57+576];
	fma.rn.f32 	%f145, %f143, %f144, %f142;
	ld.shared.f32 	%f146, [%r6+40];
	ld.shared.f32 	%f147, [%r57+640];
	fma.rn.f32 	%f148, %f146, %f147, %f145;
	ld.shared.f32 	%f149, [%r6+44];
	ld.shared.f32 	%f150, [%r57+704];
	fma.rn.f32 	%f151, %f149, %f150, %f148;
	ld.shared.f32 	%f152, [%r6+48];
	ld.shared.f32 	%f153, [%r57+768];
	fma.rn.f32 	%f154, %f152, %f153, %f151;
	ld.shared.f32 	%f155, [%r6+52];
	ld.shared.f32 	%f156, [%r57+832];
	fma.rn.f32 	%f157, %f155, %f156, %f154;
	ld.shared.f32 	%f158, [%r6+56];
	ld.shared.f32 	%f159, [%r57+896];
	fma.rn.f32 	%f160, %f158, %f159, %f157;
	ld.shared.f32 	%f161, [%r6+60];
	ld.shared.f32 	%f162, [%r57+960];
	fma.rn.f32 	%f163, %f161, %f162, %f160;
	bar.sync 	0;
	cvt.s64.s32 	%rd25, %r60;
	add.s64 	%rd26, %rd25, %rd5;
	shl.b64 	%rd27, %rd26, 2;
	add.s64 	%rd28, %rd7, %rd27;
	ld.global.f32 	%f164, [%rd28];
	st.shared.f32 	[%r54], %f164;
	mul.wide.u32 	%rd29, %r99, 4;
	add.s64 	%rd30, %rd10, %rd29;
	ld.global.f32 	%f165, [%rd30];
	st.shared.f32 	[%r58], %f165;
	bar.sync 	0;
	ld.shared.f32 	%f166, [%r6];
	ld.shared.f32 	%f167, [%r57];
	fma.rn.f32 	%f168, %f166, %f167, %f163;
	ld.shared.f32 	%f169, [%r6+4];
	ld.shared.f32 	%f170, [%r57+64];
	fma.rn.f32 	%f171, %f169, %f170, %f168;
	ld.shared.f32 	%f172, [%r6+8];
	ld.shared.f32 	%f173, [%r57+128];
	fma.rn.f32 	%f174, %f172, %f173, %f171;
	ld.shared.f32 	%f175, [%r6+12];
	ld.shared.f32 	%f176, [%r57+192];
	fma.rn.f32 	%f177, %f175, %f176, %f174;
	ld.shared.f32 	%f178, [%r6+16];
	ld.shared.f32 	%f179, [%r57+256];
	fma.rn.f32 	%f180, %f178, %f179, %f177;
	ld.shared.f32 	%f181, [%r6+20];
	ld.shared.f32 	%f182, [%r57+320];
	fma.rn.f32 	%f183, %f181, %f182, %f180;
	ld.shared.f32 	%f184, [%r6+24];
	ld.shared.f32 	%f185, [%r57+384];
	fma.rn.f32 	%f186, %f184, %f185, %f183;
	ld.shared.f32 	%f187, [%r6+28];
	ld.shared.f32 	%f188, [%r57+448];
	fma.rn.f32 	%f189, %f187, %f188, %f186;
	ld.shared.f32 	%f190, [%r6+32];
	ld.shared.f32 	%f191, [%r57+512];
	fma.rn.f32 	%f192, %f190, %f191, %f189;
	ld.shared.f32 	%f193, [%r6+36];
	ld.shared.f32 	%f194, [%r57+576];
	fma.rn.f32 	%f195, %f193, %f194, %f192;
	ld.shared.f32 	%f196, [%r6+40];
	ld.shared.f32 	%f197, [%r57+640];
	fma.rn.f32 	%f198, %f196, %f197, %f195;
	ld.shared.f32 	%f199, [%r6+44];
	ld.shared.f32 	%f200, [%r57+704];
	fma.rn.f32 	%f201, %f199, %f200, %f198;
	ld.shared.f32 	%f202, [%r6+48];
	ld.shared.f32 	%f203, [%r57+768];
	fma.rn.f32 	%f204, %f202, %f203, %f201;
	ld.shared.f32 	%f205, [%r6+52];
	ld.shared.f32 	%f206, [%r57+832];
	fma.rn.f32 	%f207, %f205, %f206, %f204;
	ld.shared.f32 	%f208, [%r6+56];
	ld.shared.f32 	%f209, [%r57+896];
	fma.rn.f32 	%f210, %f208, %f209, %f207;
	ld.shared.f32 	%f211, [%r6+60];
	ld.shared.f32 	%f212, [%r57+960];
	fma.rn.f32 	%f367, %f211, %f212, %f210;
	bar.sync 	0;
	add.s32 	%r103, %r103, 4;
	add.s32 	%r102, %r102, 64;
	shl.b32 	%r61, %r30, 6;
	add.s32 	%r101, %r101, %r61;
	add.s32 	%r100, %r100, %r61;
	add.s32 	%r99, %r99, %r61;
	add.s32 	%r98, %r98, %r61;
	setp.ne.s32 	%p3, %r103, 0;
	@%p3 bra 	$L__BB0_3;
$L__BB0_4:
	and.b32  	%r27, %r5, 3;
	setp.eq.s32 	%p4, %r27, 0;
	@%p4 bra 	$L__BB0_9;
	setp.eq.s32 	%p5, %r27, 1;
	@%p5 bra 	$L__BB0_7;
	ld.param.u64 	%rd65, [_Z15MultiplyGPUMultPfS_S_i_param_1];
	ld.param.u64 	%rd62, [_Z15MultiplyGPUMultPfS_S_i_param_0];
	shl.b32 	%r62, %r105, 4;
	add.s32 	%r63, %r62, %r1;
	cvt.s64.s32 	%rd31, %r63;
	shl.b32 	%r64, %r30, 4;
	mad.lo.s32 	%r67, %r30, %r3, %r4;
	cvt.u64.u32 	%rd32, %r67;
	add.s64 	%rd33, %rd31, %rd32;
	cvta.to.global.u64 	%rd34, %rd62;
	shl.b64 	%rd35, %rd33, 2;
	add.s64 	%rd36, %rd34, %rd35;
	ld.global.f32 	%f214, [%rd36];
	shl.b32 	%r68, %r4, 2;
	add.s32 	%r69, %r6, %r68;
	st.shared.f32 	[%r69], %f214;
	mad.lo.s32 	%r70, %r64, %r105, %r7;
	cvta.to.global.u64 	%rd37, %rd65;
	mul.wide.u32 	%rd38, %r70, 4;
	add.s64 	%rd39, %rd37, %rd38;
	ld.global.f32 	%f215, [%rd39];
	shl.b32 	%r71, %r3, 6;
	mov.u32 	%r72, _ZZ15MultiplyGPUMultPfS_S_iE2Bs;
	add.s32 	%r73, %r72, %r68;
	add.s32 	%r74, %r73, %r71;
	st.shared.f32 	[%r74], %f215;
	bar.sync 	0;
	ld.shared.f32 	%f216, [%r6];
	ld.shared.f32 	%f217, [%r73];
	fma.rn.f32 	%f218, %f216, %f217, %f367;
	ld.shared.f32 	%f219, [%r6+4];
	ld.shared.f32 	%f220, [%r73+64];
	fma.rn.f32 	%f221, %f219, %f220, %f218;
	ld.shared.f32 	%f222, [%r6+8];
	ld.shared.f32 	%f223, [%r73+128];
	fma.rn.f32 	%f224, %f222, %f223, %f221;
	ld.shared.f32 	%f225, [%r6+12];
	ld.shared.f32 	%f226, [%r73+192];
	fma.rn.f32 	%f227, %f225, %f226, %f224;
	ld.shared.f32 	%f228, [%r6+16];
	ld.shared.f32 	%f229, [%r73+256];
	fma.rn.f32 	%f230, %f228, %f229, %f227;
	ld.shared.f32 	%f231, [%r6+20];
	ld.shared.f32 	%f232, [%r73+320];
	fma.rn.f32 	%f233, %f231, %f232, %f230;
	ld.shared.f32 	%f234, [%r6+24];
	ld.shared.f32 	%f235, [%r73+384];
	fma.rn.f32 	%f236, %f234, %f235, %f233;
	ld.shared.f32 	%f237, [%r6+28];
	ld.shared.f32 	%f238, [%r73+448];
	fma.rn.f32 	%f239, %f237, %f238, %f236;
	ld.shared.f32 	%f240, [%r6+32];
	ld.shared.f32 	%f241, [%r73+512];
	fma.rn.f32 	%f242, %f240, %f241, %f239;
	ld.shared.f32 	%f243, [%r6+36];
	ld.shared.f32 	%f244, [%r73+576];
	fma.rn.f32 	%f245, %f243, %f244, %f242;
	ld.shared.f32 	%f246, [%r6+40];
	ld.shared.f32 	%f247, [%r73+640];
	fma.rn.f32 	%f248, %f246, %f247, %f245;
	ld.shared.f32 	%f249, [%r6+44];
	ld.shared.f32 	%f250, [%r73+704];
	fma.rn.f32 	%f251, %f249, %f250, %f248;
	ld.shared.f32 	%f252, [%r6+48];
	ld.shared.f32 	%f253, [%r73+768];
	fma.rn.f32 	%f254, %f252, %f253, %f251;
	ld.shared.f32 	%f255, [%r6+52];
	ld.shared.f32 	%f256, [%r73+832];
	fma.rn.f32 	%f257, %f255, %f256, %f254;
	ld.shared.f32 	%f258, [%r6+56];
	ld.shared.f32 	%f259, [%r73+896];
	fma.rn.f32 	%f260, %f258, %f259, %f257;
	ld.shared.f32 	%f261, [%r6+60];
	ld.shared.f32 	%f262, [%r73+960];
	fma.rn.f32 	%f263, %f261, %f262, %f260;
	bar.sync 	0;
	add.s32 	%r75, %r63, 16;
	cvt.s64.s32 	%rd40, %r75;
	add.s64 	%rd41, %rd40, %rd32;
	shl.b64 	%rd42, %rd41, 2;
	add.s64 	%rd43, %rd34, %rd42;
	ld.global.f32 	%f264, [%rd43];
	st.shared.f32 	[%r69], %f264;
	add.s32 	%r76, %r70, %r64;
	mul.wide.u32 	%rd44, %r76, 4;
	add.s64 	%rd45, %rd37, %rd44;
	ld.global.f32 	%f265, [%rd45];
	st.shared.f32 	[%r74], %f265;
	bar.sync 	0;
	ld.shared.f32 	%f266, [%r6];
	ld.shared.f32 	%f267, [%r73];
	fma.rn.f32 	%f268, %f266, %f267, %f263;
	ld.shared.f32 	%f269, [%r6+4];
	ld.shared.f32 	%f270, [%r73+64];
	fma.rn.f32 	%f271, %f269, %f270, %f268;
	ld.shared.f32 	%f272, [%r6+8];
	ld.shared.f32 	%f273, [%r73+128];
	fma.rn.f32 	%f274, %f272, %f273, %f271;
	ld.shared.f32 	%f275, [%r6+12];
	ld.shared.f32 	%f276, [%r73+192];
	fma.rn.f32 	%f277, %f275, %f276, %f274;
	ld.shared.f32 	%f278, [%r6+16];
	ld.shared.f32 	%f279, [%r73+256];
	fma.rn.f32 	%f280, %f278, %f279, %f277;
	ld.shared.f32 	%f281, [%r6+20];
	ld.shared.f32 	%f282, [%r73+320];
	fma.rn.f32 	%f283, %f281, %f282, %f280;
	ld.shared.f32 	%f284, [%r6+24];
	ld.shared.f32 	%f285, [%r73+384];
	fma.rn.f32 	%f286, %f284, %f285, %f283;
	ld.shared.f32 	%f287, [%r6+28];
	ld.shared.f32 	%f288, [%r73+448];
	fma.rn.f32 	%f289, %f287, %f288, %f286;
	ld.shared.f32 	%f290, [%r6+32];
	ld.shared.f32 	%f291, [%r73+512];
	fma.rn.f32 	%f292, %f290, %f291, %f289;
	ld.shared.f32 	%f293, [%r6+36];
	ld.shared.f32 	%f294, [%r73+576];
	fma.rn.f32 	%f295, %f293, %f294, %f292;
	ld.shared.f32 	%f296, [%r6+40];
	ld.shared.f32 	%f297, [%r73+640];
	fma.rn.f32 	%f298, %f296, %f297, %f295;
	ld.shared.f32 	%f299, [%r6+44];
	ld.shared.f32 	%f300, [%r73+704];
	fma.rn.f32 	%f301, %f299, %f300, %f298;
	ld.shared.f32 	%f302, [%r6+48];
	ld.shared.f32 	%f303, [%r73+768];
	fma.rn.f32 	%f304, %f302, %f303, %f301;
	ld.shared.f32 	%f305, [%r6+52];
	ld.shared.f32 	%f306, [%r73+832];
	fma.rn.f32 	%f307, %f305, %f306, %f304;
	ld.shared.f32 	%f308, [%r6+56];
	ld.shared.f32 	%f309, [%r73+896];
	fma.rn.f32 	%f310, %f308, %f309, %f307;
	ld.shared.f32 	%f311, [%r6+60];
	ld.shared.f32 	%f312, [%r73+960];
	fma.rn.f32 	%f367, %f311, %f312, %f310;
	bar.sync 	0;
	add.s32 	%r105, %r105, 2;
$L__BB0_7:
	and.b32  	%r77, %r5, 1;
	setp.eq.b32 	%p6, %r77, 1;
	not.pred 	%p7, %p6;
	@%p7 bra 	$L__BB0_9;
	ld.param.u64 	%rd66, [_Z15MultiplyGPUMultPfS_S_i_param_1];
	ld.param.u64 	%rd63, [_Z15MultiplyGPUMultPfS_S_i_param_0];
	shl.b32 	%r78, %r105, 4;
	add.s32 	%r79, %r78, %r1;
	cvt.s64.s32 	%rd46, %r79;
	mul.lo.s32 	%r80, %r30, %r105;
	shl.b32 	%r81, %r80, 4;
	mad.lo.s32 	%r84, %r30, %r3, %r4;
	cvt.u64.u32 	%rd47, %r84;
	add.s64 	%rd48, %rd46, %rd47;
	cvta.to.global.u64 	%rd49, %rd63;
	shl.b64 	%rd50, %rd48, 2;
	add.s64 	%rd51, %rd49, %rd50;
	ld.global.f32 	%f313, [%rd51];
	shl.b32 	%r85, %r4, 2;
	add.s32 	%r86, %r6, %r85;
	st.shared.f32 	[%r86], %f313;
	add.s32 	%r87, %r81, %r7;
	cvta.to.global.u64 	%rd52, %rd66;
	mul.wide.u32 	%rd53, %r87, 4;
	add.s64 	%rd54, %rd52, %rd53;
	ld.global.f32 	%f314, [%rd54];
	shl.b32 	%r88, %r3, 6;
	mov.u32 	%r89, _ZZ15MultiplyGPUMultPfS_S_iE2Bs;
	add.s32 	%r90, %r89, %r85;
	add.s32 	%r91, %r90, %r88;
	st.shared.f32 	[%r91], %f314;
	bar.sync 	0;
	ld.shared.f32 	%f315, [%r6];
	ld.shared.f32 	%f316, [%r90];
	fma.rn.f32 	%f317, %f315, %f316, %f367;
	ld.shared.f32 	%f318, [%r6+4];
	ld.shared.f32 	%f319, [%r90+64];
	fma.rn.f32 	%f320, %f318, %f319, %f317;
	ld.shared.f32 	%f321, [%r6+8];
	ld.shared.f32 	%f322, [%r90+128];
	fma.rn.f32 	%f323, %f321, %f322, %f320;
	ld.shared.f32 	%f324, [%r6+12];
	ld.shared.f32 	%f325, [%r90+192];
	fma.rn.f32 	%f326, %f324, %f325, %f323;
	ld.shared.f32 	%f327, [%r6+16];
	ld.shared.f32 	%f328, [%r90+256];
	fma.rn.f32 	%f329, %f327, %f328, %f326;
	ld.shared.f32 	%f330, [%r6+20];
	ld.shared.f32 	%f331, [%r90+320];
	fma.rn.f32 	%f332, %f330, %f331, %f329;
	ld.shared.f32 	%f333, [%r6+24];
	ld.shared.f32 	%f334, [%r90+384];
	fma.rn.f32 	%f335, %f333, %f334, %f332;
	ld.shared.f32 	%f336, [%r6+28];
	ld.shared.f32 	%f337, [%r90+448];
	fma.rn.f32 	%f338, %f336, %f337, %f335;
	ld.shared.f32 	%f339, [%r6+32];
	ld.shared.f32 	%f340, [%r90+512];
	fma.rn.f32 	%f341, %f339, %f340, %f338;
	ld.shared.f32 	%f342, [%r6+36];
	ld.shared.f32 	%f343, [%r90+576];
	fma.rn.f32 	%f344, %f342, %f343, %f341;
	ld.shared.f32 	%f345, [%r6+40];
	ld.shared.f32 	%f346, [%r90+640];
	fma.rn.f32 	%f347, %f345, %f346, %f344;
	ld.shared.f32 	%f348, [%r6+44];
	ld.shared.f32 	%f349, [%r90+704];
	fma.rn.f32 	%f350, %f348, %f349, %f347;
	ld.shared.f32 	%f351, [%r6+48];
	ld.shared.f32 	%f352, [%r90+768];
	fma.rn.f32 	%f353, %f351, %f352, %f350;
	ld.shared.f32 	%f354, [%r6+52];
	ld.shared.f32 	%f355, [%r90+832];
	fma.rn.f32 	%f356, %f354, %f355, %f353;
	ld.shared.f32 	%f357, [%r6+56];
	ld.shared.f32 	%f358, [%r90+896];
	fma.rn.f32 	%f359, %f357, %f358, %f356;
	ld.shared.f32 	%f360, [%r6+60];
	ld.shared.f32 	%f361, [%r90+960];
	fma.rn.f32 	%f367, %f360, %f361, %f359;
	bar.sync 	0;
$L__BB0_9:
	ld.param.u64 	%rd67, [_Z15MultiplyGPUMultPfS_S_i_param_2];
	cvta.to.global.u64 	%rd55, %rd67;
	add.s32 	%r94, %r1, %r2;
	cvt.s64.s32 	%rd56, %r94;
	mad.lo.s32 	%r97, %r30, %r3, %r4;
	cvt.s64.s32 	%rd57, %r97;
	add.s64 	%rd58, %rd56, %rd57;
	shl.b64 	%rd59, %rd58, 2;
	add.s64 	%rd60, %rd55, %rd59;
	st.global.f32 	[%rd60], %f367;
	ret;

}
	// .globl	_Z11MultiplyGPUPfS_S_i
.visible .entry _Z11MultiplyGPUPfS_S_i(
	.param .u64 .ptr .align 1 _Z11MultiplyGPUPfS_S_i_param_0,
	.param .u64 .ptr .align 1 _Z11MultiplyGPUPfS_S_i_param_1,
	.param .u64 .ptr .align 1 _Z11MultiplyGPUPfS_S_i_param_2,
	.param .u32 _Z11MultiplyGPUPfS_S_i_param_3
)
{
	.reg .pred 	%p<10>;
	.reg .b32 	%r<40>;
	.reg .b32 	%f<67>;
	.reg .b64 	%rd<67>;

	ld.param.u64 	%rd14, [_Z11MultiplyGPUPfS_S_i_param_0];
	ld.param.u64 	%rd15, [_Z11MultiplyGPUPfS_S_i_param_1];
	ld.param.u32 	%r18, [_Z11MultiplyGPUPfS_S_i_param_3];
	cvta.to.global.u64 	%rd1, %rd15;
	cvta.to.global.u64 	%rd2, %rd14;
	mov.u32 	%r19, %ctaid.y;
	mov.u32 	%r20, %ntid.y;
	mov.u32 	%r21, %tid.y;
	mad.lo.s32 	%r1, %r19, %r20, %r21;
	mov.u32 	%r22, %ctaid.x;
	mov.u32 	%r23, %ntid.x;
	mov.u32 	%r24, %tid.x;
	mad.lo.s32 	%r2, %r22, %r23, %r24;
	max.s32 	%r25, %r1, %r2;
	setp.ge.s32 	%p1, %r25, %r18;
	@%p1 bra 	$L__BB1_13;
	mul.lo.s32 	%r3, %r18, %r1;
	and.b32  	%r4, %r18, 7;
	setp.lt.u32 	%p2, %r18, 8;
	mov.f32 	%f66, 0f00000000;
	mov.b32 	%r38, 0;
	@%p2 bra 	$L__BB1_4;
	and.b32  	%r38, %r18, 2147483640;
	neg.s32 	%r36, %r38;
	mul.wide.s32 	%rd16, %r18, 4;
	add.s64 	%rd3, %rd1, %rd16;
	shl.b32 	%r7, %r18, 3;
	mul.wide.s32 	%rd17, %r18, 8;
	add.s64 	%rd4, %rd1, %rd17;
	mul.wide.s32 	%rd18, %r18, 12;
	add.s64 	%rd5, %rd1, %rd18;
	mul.wide.s32 	%rd19, %r18, 16;
	add.s64 	%rd6, %rd1, %rd19;
	mul.wide.s32 	%rd20, %r18, 20;
	add.s64 	%rd7, %rd1, %rd20;
	mul.wide.s32 	%rd21, %r18, 24;
	add.s64 	%rd8, %rd1, %rd21;
	mul.wide.s32 	%rd22, %r18, 28;
	add.s64 	%rd9, %rd1, %rd22;
	mul.wide.u32 	%rd23, %r3, 4;
	add.s64 	%rd24, %rd23, %rd2;
	add.s64 	%rd66, %rd24, 16;
	mov.f32 	%f66, 0f00000000;
	mov.u32 	%r35, %r2;
$L__BB1_3:
	.pragma "nounroll";
	mul.wide.s32 	%rd25, %r35, 4;
	add.s64 	%rd26, %rd3, %rd25;
	add.s64 	%rd27, %rd4, %rd25;
	add.s64 	%rd28, %rd5, %rd25;
	add.s64 	%rd29, %rd6, %rd25;
	add.s64 	%rd30, %rd7, %rd25;
	add.s64 	%rd31, %rd8, %rd25;
	add.s64 	%rd32, %rd9, %rd25;
	add.s64 	%rd33, %rd1, %rd25;
	ld.global.f32 	%f16, [%rd66+-16];
	ld.global.f32 	%f17, [%rd33];
	fma.rn.f32 	%f18, %f16, %f17, %f66;
	ld.global.f32 	%f19, [%rd66+-12];
	ld.global.f32 	%f20, [%rd26];
	fma.rn.f32 	%f21, %f19, %f20, %f18;
	ld.global.f32 	%f22, [%rd66+-8];
	ld.global.f32 	%f23, [%rd27];
	fma.rn.f32 	%f24, %f22, %f23, %f21;
	ld.global.f32 	%f25, [%rd66+-4];
	ld.global.f32 	%f26, [%rd28];
	fma.rn.f32 	%f27, %f25, %f26, %f24;
	ld.global.f32 	%f28, [%rd66];
	ld.global.f32 	%f29, [%rd29];
	fma.rn.f32 	%f30, %f28, %f29, %f27;
	ld.global.f32 	%f31, [%rd66+4];
	ld.global.f32 	%f32, [%rd30];
	fma.rn.f32 	%f33, %f31, %f32, %f30;
	ld.global.f32 	%f34, [%rd66+8];
	ld.global.f32 	%f35, [%rd31];
	fma.rn.f32 	%f36, %f34, %f35, %f33;
	ld.global.f32 	%f37, [%rd66+12];
	ld.global.f32 	%f38, [%rd32];
	fma.rn.f32 	%f66, %f37, %f38, %f36;
	add.s32 	%r36, %r36, 8;
	add.s32 	%r35, %r35, %r7;
	add.s64 	%rd66, %rd66, 32;
	setp.ne.s32 	%p3, %r36, 0;
	@%p3 bra 	$L__BB1_3;
$L__BB1_4:
	setp.eq.s32 	%p4, %r4, 0;
	@%p4 bra 	$L__BB1_12;
	and.b32  	%r13, %r18, 3;
	setp.lt.u32 	%p5, %r4, 4;
	@%p5 bra 	$L__BB1_7;
	add.s32 	%r27, %r38, %r3;
	mul.wide.u32 	%rd34, %r27, 4;
	add.s64 	%rd35, %rd2, %rd34;
	ld.global.f32 	%f40, [%rd35];
	mad.lo.s32 	%r28, %r38, %r18, %r2;
	mul.wide.s32 	%rd36, %r28, 4;
	add.s64 	%rd37, %rd1, %rd36;
	ld.global.f32 	%f41, [%rd37];
	fma.rn.f32 	%f42, %f40, %f41, %f66;
	cvt.u64.u32 	%rd38, %r3;
	cvt.u64.u32 	%rd39, %r38;
	add.s64 	%rd40, %rd39, %rd38;
	shl.b64 	%rd41, %rd40, 2;
	add.s64 	%rd42, %rd2, %rd41;
	ld.global.f32 	%f43, [%rd42+4];
	mul.wide.s32 	%rd43, %r18, 4;
	add.s64 	%rd44, %rd37, %rd43;
	ld.global.f32 	%f44, [%rd44];
	fma.rn.f32 	%f45, %f43, %f44, %f42;
	ld.global.f32 	%f46, [%rd42+8];
	add.s64 	%rd45, %rd44, %rd43;
	ld.global.f32 	%f47, [%rd45];
	fma.rn.f32 	%f48, %f46, %f47, %f45;
	ld.global.f32 	%f49, [%rd42+12];
	add.s64 	%rd46, %rd45, %rd43;
	ld.global.f32 	%f50, [%rd46];
	fma.rn.f32 	%f66, %f49, %f50, %f48;
	add.s32 	%r38, %r38, 4;
$L__BB1_7:
	setp.eq.s32 	%p6, %r13, 0;
	@%p6 bra 	$L__BB1_12;
	setp.eq.s32 	%p7, %r13, 1;
	@%p7 bra 	$L__BB1_10;
	add.s32 	%r29, %r38, %r3;
	mul.wide.u32 	%rd47, %r29, 4;
	add.s64 	%rd48, %rd2, %rd47;
	ld.global.f32 	%f52, [%rd48];
	mad.lo.s32 	%r30, %r38, %r18, %r2;
	mul.wide.s32 	%rd49, %r30, 4;
	add.s64 	%rd50, %rd1, %rd49;
	ld.global.f32 	%f53, [%rd50];
	fma.rn.f32 	%f54, %f52, %f53, %f66;
	cvt.u64.u32 	%rd51, %r3;
	cvt.u64.u32 	%rd52, %r38;
	add.s64 	%rd53, %rd52, %rd51;
	shl.b64 	%rd54, %rd53, 2;
	add.s64 	%rd55, %rd2, %rd54;
	ld.global.f32 	%f55, [%rd55+4];
	mul.wide.s32 	%rd56, %r18, 4;
	add.s64 	%rd57, %rd50, %rd56;
	ld.global.f32 	%f56, [%rd57];
	fma.rn.f32 	%f66, %f55, %f56, %f54;
	add.s32 	%r38, %r38, 2;
$L__BB1_10:
	and.b32  	%r31, %r18, 1;
	setp.eq.b32 	%p8, %r31, 1;
	not.pred 	%p9, %p8;
	@%p9 bra 	$L__BB1_12;
	add.s32 	%r32, %r38, %r3;
	mul.wide.u32 	%rd58, %r32, 4;
	add.s64 	%rd59, %rd2, %rd58;
	ld.global.f32 	%f57, [%rd59];
	mad.lo.s32 	%r33, %r38, %r18, %r2;
	mul.wide.s32 	%rd60, %r33, 4;
	add.s64 	%rd61, %rd1, %rd60;
	ld.global.f32 	%f58, [%rd61];
	fma.rn.f32 	%f66, %f57, %f58, %f66;
$L__BB1_12:
	ld.param.u64 	%rd65, [_Z11MultiplyGPUPfS_S_i_param_2];
	add.s32 	%r34, %r3, %r2;
	cvta.to.global.u64 	%rd62, %rd65;
	mul.wide.s32 	%rd63, %r34, 4;
	add.s64 	%rd64, %rd62, %rd63;
	st.global.f32 	[%rd64], %f66;
$L__BB1_13:
	ret;

}


// ===== COMPILED SASS (sm_100) =====

	.target	sm_100

	.elftype	@"ET_EXEC"


//--------------------- .note.nv.tkinfo           --------------------------
	.section	.note.nv.tkinfo,"",@"SHT_NOTE"
	.sectionflags	@"SHF_NOTE_NV_TKINFO"
	.tkinfo
        /*0018*/ 	.word	0x00000002
        /*0030*/ 	.string	""
        /*0030*/ 	.string	"ptxas"
        /*0030*/ 	.string	"Cuda compilation tools, release 13.0, V13.0.88"
        /*0030*/ 	.string	"Build cuda_13.0.r13.0/compiler.36424714_0"
        /*0030*/ 	.string	"-arch sm_100 -m 64 "



//--------------------- .note.nv.cuinfo           --------------------------
	.section	.note.nv.cuinfo,"",@"SHT_NOTE"
	.sectionflags	@"SHF_NOTE_NV_CUINFO"
        /*0018*/ 	.short	0x0002
        /*001a*/ 	.short	0x0064
        /*001c*/ 	.short	0x0082
	.zero		2


//--------------------- .nv.info                  --------------------------
	.section	.nv.info,"",@"SHT_CUDA_INFO"
	.align	4


	//----- nvinfo : EIATTR_REGCOUNT
	.align		4
        /*0000*/ 	.byte	0x04, 0x2f
        /*0002*/ 	.short	(.L_1 - .L_0)
	.align		4
.L_0:
        /*0004*/ 	.word	index@(_Z15MultiplyGPUMultPfS_S_i)
        /*0008*/ 	.word	0x00000020


	//----- nvinfo : EIATTR_FRAME_SIZE
	.align		4
.L_1:
        /*000c*/ 	.byte	0x04, 0x11
        /*000e*/ 	.short	(.L_3 - .L_2)
	.align		4
.L_2:
        /*0010*/ 	.word	index@(_Z15MultiplyGPUMultPfS_S_i)
        /*0014*/ 	.word	0x00000000


	//----- nvinfo : EIATTR_REGCOUNT
	.align		4
.L_3:
        /*0018*/ 	.byte	0x04, 0x2f
        /*001a*/ 	.short	(.L_5 - .L_4)
	.align		4
.L_4:
        /*001c*/ 	.word	index@(_Z11MultiplyGPUPfS_S_i)
        /*0020*/ 	.word	0x0000001e


	//----- nvinfo : EIATTR_FRAME_SIZE
	.align		4
.L_5:
        /*0024*/ 	.byte	0x04, 0x11
        /*0026*/ 	.short	(.L_7 - .L_6)
	.align		4
.L_6:
        /*0028*/ 	.word	index@(_Z11MultiplyGPUPfS_S_i)
        /*002c*/ 	.word	0x00000000


	//----- nvinfo : EIATTR_MIN_STACK_SIZE
	.align		4
.L_7:
        /*0030*/ 	.byte	0x04, 0x12
        /*0032*/ 	.short	(.L_9 - .L_8)
	.align		4
.L_8:
        /*0034*/ 	.word	index@(_Z11MultiplyGPUPfS_S_i)
        /*0038*/ 	.word	0x00000000


	//----- nvinfo : EIATTR_MIN_STACK_SIZE
	.align		4
.L_9:
        /*003c*/ 	.byte	0x04, 0x12
        /*003e*/ 	.short	(.L_11 - .L_10)
	.align		4
.L_10:
        /*0040*/ 	.word	index@(_Z15MultiplyGPUMultPfS_S_i)
        /*0044*/ 	.word	0x00000000
.L_11:


//--------------------- .nv.compat                --------------------------
	.section	.nv.compat,"",@"SHT_CUDA_COMPAT_INFO"
	.align	4
        /*0000*/ 	.byte	0x02, 0x09, 0x00, 0x00, 0x02, 0x02, 0x01, 0x00, 0x02, 0x05, 0x05, 0x00, 0x03, 0x07, 0x01, 0x01
        /*0010*/ 	.byte	0x02, 0x03, 0x00, 0x00, 0x02, 0x06, 0x01, 0x00, 0x04, 0x0b, 0x08, 0x00, 0x09, 0x00, 0x00, 0x00
        /*0020*/ 	.byte	0x00, 0x00, 0x00, 0x00


//--------------------- .nv.info._Z11MultiplyGPUPfS_S_i --------------------------
	.section	.nv.info._Z11MultiplyGPUPfS_S_i,"",@"SHT_CUDA_INFO"
	.sectionflags	@""
	.align	4


	//----- nvinfo : EIATTR_CUDA_API_VERSION
	.align		4
        /*0000*/ 	.byte	0x04, 0x37
        /*0002*/ 	.short	(.L_13 - .L_12)
.L_12:
        /*0004*/ 	.word	0x00000082


	//----- nvinfo : EIATTR_KPARAM_INFO
	.align		4
.L_13:
        /*0008*/ 	.byte	0x04, 0x17
        /*000a*/ 	.short	(.L_15 - .L_14)
.L_14:
        /*000c*/ 	.word	0x00000000
        /*0010*/ 	.short	0x0003
        /*0012*/ 	.short	0x0018
        /*0014*/ 	.byte	0x00, 0xf0, 0x11, 0x00


	//----- nvinfo : EIATTR_KPARAM_INFO
	.align		4
.L_15:
        /*0018*/ 	.byte	0x04, 0x17
        /*001a*/ 	.short	(.L_17 - .L_16)
.L_16:
        /*001c*/ 	.word	0x00000000
        /*0020*/ 	.short	0x0002
        /*0022*/ 	.short	0x0010
        /*0024*/ 	.byte	0x00, 0xf5, 0x21, 0x00


	//----- nvinfo : EIATTR_KPARAM_INFO
	.align		4
.L_17:
        /*0028*/ 	.byte	0x04, 0x17
        /*002a*/ 	.short	(.L_19 - .L_18)
.L_18:
        /*002c*/ 	.word	0x00000000
        /*0030*/ 	.short	0x0001
        /*0032*/ 	.short	0x0008
        /*0034*/ 	.byte	0x00, 0xf5, 0x21, 0x00


	//----- nvinfo : EIATTR_KPARAM_INFO
	.align		4
.L_19:
        /*0038*/ 	.byte	0x04, 0x17
        /*003a*/ 	.short	(.L_21 - .L_20)
.L_20:
        /*003c*/ 	.word	0x00000000
        /*0040*/ 	.short	0x0000
        /*0042*/ 	.short	0x0000
        /*0044*/ 	.byte	0x00, 0xf5, 0x21, 0x00


	//----- nvinfo : EIATTR_SPARSE_MMA_MASK
	.align		4
.L_21:
        /*0048*/ 	.byte	0x03, 0x50
        /*004a*/ 	.short	0x0000


	//----- nvinfo : EIATTR_MAXREG_COUNT
	.align		4
        /*004c*/ 	.byte	0x03, 0x1b
        /*004e*/ 	.short	0x00ff


	//----- nvinfo : EIATTR_MERCURY_ISA_VERSION
	.align		4
        /*0050*/ 	.byte	0x03, 0x5f
        /*0052*/ 	.short	0x0101


	//----- nvinfo : EIATTR_VRC_CTA_INIT_COUNT
	.align		4
        /*0054*/ 	.byte	0x02, 0x4a
	.zero		1
	.zero		1


	//----- nvinfo : EIATTR_EXIT_INSTR_OFFSETS
	.align		4
        /*0058*/ 	.byte	0x04, 0x1c
        /*005a*/ 	.short	(.L_23 - .L_22)


	//   ....[0]....
.L_22:
        /*005c*/ 	.word	0x000000c0


	//   ....[1]....
        /*0060*/ 	.word	0x00000a90


	//----- nvinfo : EIATTR_CBANK_PARAM_SIZE
	.align		4
.L_23:
        /*0064*/ 	.byte	0x03, 0x19
        /*0066*/ 	.short	0x001c


	//----- nvinfo : EIATTR_PARAM_CBANK
	.align		4
        /*0068*/ 	.byte	0x04, 0x0a
        /*006a*/ 	.short	(.L_25 - .L_24)
	.align		4
.L_24:
        /*006c*/ 	.word	index@(.nv.constant0._Z11MultiplyGPUPfS_S_i)
        /*0070*/ 	.short	0x0380
        /*0072*/ 	.short	0x001c


	//----- nvinfo : EIATTR_SW_WAR
	.align		4
.L_25:
        /*0074*/ 	.byte	0x04, 0x36
        /*0076*/ 	.short	(.L_27 - .L_26)
.L_26:
        /*0078*/ 	.word	0x00000008
.L_27:


//--------------------- .nv.info._Z15MultiplyGPUMultPfS_S_i --------------------------
	.section	.nv.info._Z15MultiplyGPUMultPfS_S_i,"",@"SHT_CUDA_INFO"
	.sectionflags	@""
	.align	4


	//----- nvinfo : EIATTR_CUDA_API_VERSION
	.align		4
        /*0000*/ 	.byte	0x04, 0x37
        /*0002*/ 	.short	(.L_29 - .L_28)
.L_28:
        /*0004*/ 	.word	0x00000082


	//----- nvinfo : EIATTR_KPARAM_INFO
	.align		4
.L_29:
        /*0008*/ 	.byte	0x04, 0x17
        /*000a*/ 	.short	(.L_31 - .L_30)
.L_30:
        /*000c*/ 	.word	0x00000000
        /*0010*/ 	.short	0x0003
        /*0012*/ 	.short	0x0018
        /*0014*/ 	.byte	0x00, 0xf0, 0x11, 0x00


	//----- nvinfo : EIATTR_KPARAM_INFO
	.align		4
.L_31:
        /*0018*/ 	.byte	0x04, 0x17
        /*001a*/ 	.short	(.L_33 - .L_32)
.L_32:
        /*001c*/ 	.word	0x00000000
        /*0020*/ 	.short	0x0002
        /*0022*/ 	.short	0x0010
        /*0024*/ 	.byte	0x00, 0xf5, 0x21, 0x00


	//----- nvinfo : EIATTR_KPARAM_INFO
	.align		4
.L_33:
        /*0028*/ 	.byte	0x04, 0x17
        /*002a*/ 	.short	(.L_35 - .L_34)
.L_34:
        /*002c*/ 	.word	0x00000000
        /*0030*/ 	.short	0x0001
        /*0032*/ 	.short	0x0008
        /*0034*/ 	.byte	0x00, 0xf5, 0x21, 0x00


	//----- nvinfo : EIATTR_KPARAM_INFO
	.align		4
.L_35:
        /*0038*/ 	.byte	0x04, 0x17
        /*003a*/ 	.short	(.L_37 - .L_36)
.L_36:
        /*003c*/ 	.word	0x00000000
        /*0040*/ 	.short	0x0000
        /*0042*/ 	.short	0x0000
        /*0044*/ 	.byte	0x00, 0xf5, 0x21, 0x00


	//----- nvinfo : EIATTR_SPARSE_MMA_MASK
	.align		4
.L_37:
        /*0048*/ 	.byte	0x03, 0x50
        /*004a*/ 	.short	0x0000


	//----- nvinfo : EIATTR_MAXREG_COUNT
	.align		4
        /*004c*/ 	.byte	0x03, 0x1b
        /*004e*/ 	.short	0x00ff


	//----- nvinfo : EIATTR_NUM_BARRIERS
	.align		4
        /*0050*/ 	.byte	0x02, 0x4c
        /*0052*/ 	.byte	0x01
	.zero		1


	//----- nvinfo : EIATTR_MERCURY_ISA_VERSION
	.align		4
        /*0054*/ 	.byte	0x03, 0x5f
        /*0056*/ 	.short	0x0101


	//----- nvinfo : EIATTR_VRC_CTA_INIT_COUNT
	.align		4
        /*0058*/ 	.byte	0x02, 0x4a
	.zero		1
	.zero		1


	//----- nvinfo : EIATTR_EXIT_INSTR_OFFSETS
	.align		4
        /*005c*/ 	.byte	0x04, 0x1c
        /*005e*/ 	.short	(.L_39 - .L_38)


	//   ....[0]....
.L_38:
        /*0060*/ 	.word	0x00001ac0


	//----- nvinfo : EIATTR_CBANK_PARAM_SIZE
	.align		4
.L_39:
        /*0064*/ 	.byte	0x03, 0x19
        /*0066*/ 	.short	0x001c


	//----- nvinfo : EIATTR_PARAM_CBANK
	.align		4
        /*0068*/ 	.byte	0x04, 0x0a
        /*006a*/ 	.short	(.L_41 - .L_40)
	.align		4
.L_40:
        /*006c*/ 	.word	index@(.nv.constant0._Z15MultiplyGPUMultPfS_S_i)
        /*0070*/ 	.short	0x0380
        /*0072*/ 	.short	0x001c


	//----- nvinfo : EIATTR_SW_WAR
	.align		4
.L_41:
        /*0074*/ 	.byte	0x04, 0x36
        /*0076*/ 	.short	(.L_43 - .L_42)
.L_42:
        /*0078*/ 	.word	0x00000008
.L_43:


//--------------------- .nv.callgraph             --------------------------
	.section	.nv.callgraph,"",@"SHT_CUDA_CALLGRAPH"
	.align	4
	.sectionentsize	8
	.align		4
        /*0000*/ 	.word	0x00000000
	.align		4
        /*0004*/ 	.word	0xffffffff
	.align		4
        /*0008*/ 	.word	0x00000000
	.align		4
        /*000c*/ 	.word	0xfffffffe
	.align		4
        /*0010*/ 	.word	0x00000000
	.align		4
        /*0014*/ 	.word	0xfffffffd
	.align		4
        /*0018*/ 	.word	0x00000000
	.align		4
        /*001c*/ 	.word	0xfffffffc


//--------------------- .text._Z11MultiplyGPUPfS_S_i --------------------------
	.section	.text._Z11MultiplyGPUPfS_S_i,"ax",@progbits
	.align	128
        .global         _Z11MultiplyGPUPfS_S_i
        .type           _Z11MultiplyGPUPfS_S_i,@function
        .size           _Z11MultiplyGPUPfS_S_i,(.L_x_10 - _Z11MultiplyGPUPfS_S_i)
        .other          _Z11MultiplyGPUPfS_S_i,@"STO_CUDA_ENTRY STV_DEFAULT"
_Z11MultiplyGPUPfS_S_i:
.text._Z11MultiplyGPUPfS_S_i:
[----:B------:R-:W-:Y:S01]  /*0000*/  LDC R1, c[0x0][0x37c] ;  /* 0x0000df00ff017b82 */ /* 0x000fe20000000800 */
[----:B------:R-:W0:Y:S07]  /*0010*/  S2R R0, SR_TID.Y ;  /* 0x0000000000007919 */ /* 0x000e2e0000002200 */
[----:B------:R-:W0:Y:S01]  /*0020*/  S2UR UR4, SR_CTAID.Y ;  /* 0x00000000000479c3 */ /* 0x000e220000002600 */
[----:B------:R-:W1:Y:S01]  /*0030*/  LDCU UR20, c[0x0][0x398] ;  /* 0x00007300ff1477ac */ /* 0x000e620008000800 */
[----:B------:R-:W2:Y:S06]  /*0040*/  S2R R3, SR_TID.X ;  /* 0x0000000000037919 */ /* 0x000eac0000002100 */
[----:B------:R-:W0:Y:S08]  /*0050*/  LDC R13, c[0x0][0x364] ;  /* 0x0000d900ff0d7b82 */ /* 0x000e300000000800 */
[----:B------:R-:W2:Y:S08]  /*0060*/  S2UR UR5, SR_CTAID.X ;  /* 0x00000000000579c3 */ /* 0x000eb00000002500 */
[----:B------:R-:W2:Y:S01]  /*0070*/  LDC R2, c[0x0][0x360] ;  /* 0x0000d800ff027b82 */ /* 0x000ea20000000800 */
[----:B0-----:R-:W-:-:S02]  /*0080*/  IMAD R13, R13, UR4, R0 ;  /* 0x000000040d0d7c24 */ /* 0x001fc4000f8e0200 */
[----:B--2---:R-:W-:-:S05]  /*0090*/  IMAD R0, R2, UR5, R3 ;  /* 0x0000000502007c24 */ /* 0x004fca000f8e0203 */
[----:B------:R-:W-:-:S04]  /*00a0*/  VIMNMX R2, PT, PT, R13, R0, !PT ;  /* 0x000000000d027248 */ /* 0x000fc80007fe0100 */
[----:B-1----:R-:W-:-:S13]  /*00b0*/  ISETP.GE.AND P0, PT, R2, UR20, PT ;  /* 0x0000001402007c0c */ /* 0x002fda000bf06270 */
[----:B------:R-:W-:Y:S05]  /*00c0*/  @P0 EXIT ;  /* 0x000000000000094d */ /* 0x000fea0003800000 */
[----:B------:R-:W-:Y:S01]  /*00d0*/  UISETP.GE.U32.AND UP0, UPT, UR20, 0x8, UPT ;  /* 0x000000081400788c */ /* 0x000fe2000bf06070 */
[----:B------:R-:W-:Y:S02]  /*00e0*/  HFMA2 R12, -RZ, RZ, 0, 0 ;  /* 0x00000000ff0c7431 */ /* 0x000fe400000001ff */
[----:B------:R-:W-:Y:S01]  /*00f0*/  IMAD R13, R13, UR20, RZ ;  /* 0x000000140d0d7c24 */ /* 0x000fe2000f8e02ff */
[----:B------:R-:W-:Y:S01]  /*0100*/  UMOV UR4, URZ ;  /* 0x000000ff00047c82 */ /* 0x000fe20008000000 */
[----:B------:R-:W0:Y:S04]  /*0110*/  LDCU.64 UR18, c[0x0][0x358] ;  /* 0x00006b00ff1277ac */ /* 0x000e280008000a00 */
[----:B------:R-:W-:Y:S05]  /*0120*/  BRA.U !UP0, `(.L_x_0) ;  /* 0x0000000508047547 */ /* 0x000fea000b800000 */
[----:B------:R-:W1:Y:S01]  /*0130*/  LDCU.128 UR24, c[0x0][0x380] ;  /* 0x00007000ff1877ac */ /* 0x000e620008000c00 */
[----:B------:R-:W-:Y:S02]  /*0140*/  MOV R12, RZ ;  /* 0x000000ff000c7202 */ /* 0x000fe40000000f00 */
[----:B------:R-:W-:Y:S01]  /*0150*/  MOV R14, R0 ;  /* 0x00000000000e7202 */ /* 0x000fe20000000f00 */
[----:B------:R-:W-:-:S04]  /*0160*/  ULOP3.LUT UR4, UR20, 0x7ffffff8, URZ, 0xc0, !UPT ;  /* 0x7ffffff814047892 */ /* 0x000fc8000f8ec0ff */
[----:B------:R-:W-:Y:S01]  /*0170*/  UIADD3 UR5, UPT, UPT, -UR4, URZ, URZ ;  /* 0x000000ff04057290 */ /* 0x000fe2000fffe1ff */
[----:B-1----:R-:W-:Y:S01]  /*0180*/  MOV R2, UR24 ;  /* 0x0000001800027c02 */ /* 0x002fe20008000f00 */
[----:B------:R-:W-:Y:S01]  /*0190*/  UIMAD.WIDE UR6, UR20, 0x8, UR26 ;  /* 0x00000008140678a5 */ /* 0x000fe2000f8e021a */
[----:B------:R-:W-:Y:S01]  /*01a0*/  MOV R3, UR25 ;  /* 0x0000001900037c02 */ /* 0x000fe20008000f00 */
[----:B------:R-:W-:Y:S02]  /*01b0*/  UIMAD.WIDE UR8, UR20, 0xc, UR26 ;  /* 0x0000000c140878a5 */ /* 0x000fe4000f8e021a */
[----:B------:R-:W-:Y:S01]  /*01c0*/  UIMAD.WIDE UR10, UR20, 0x10, UR26 ;  /* 0x00000010140a78a5 */ /* 0x000fe2000f8e021a */
[----:B------:R-:W-:Y:S01]  /*01d0*/  IMAD.WIDE.U32 R2, R13, 0x4, R2 ;  /* 0x000000040d027825 */ /* 0x000fe200078e0002 */
[----:B------:R-:W-:Y:S02]  /*01e0*/  UIMAD.WIDE UR12, UR20, 0x14, UR26 ;  /* 0x00000014140c78a5 */ /* 0x000fe4000f8e021a */
[----:B------:R-:W-:Y:S01]  /*01f0*/  UIMAD.WIDE UR14, UR20, 0x18, UR26 ;  /* 0x00000018140e78a5 */ /* 0x000fe2000f8e021a */
[----:B------:R-:W-:Y:S01]  /*0200*/  IADD3 R2, P0, PT, R2, 0x10, RZ ;  /* 0x0000001002027810 */ /* 0x000fe20007f1e0ff */
[----:B------:R-:W-:-:S03]  /*0210*/  UIMAD.WIDE UR16, UR20, 0x1c, UR26 ;  /* 0x0000001c141078a5 */ /* 0x000fc6000f8e021a */
[----:B------:R-:W-:-:S09]  /*0220*/  IADD3.X R3, PT, PT, RZ, R3, RZ, P0, !PT ;  /* 0x00000003ff037210 */ /* 0x000fd200007fe4ff */
.L_x_1:
[----:B------:R-:W-:Y:S01]  /*0230*/  UIMAD.WIDE UR22, UR20, 0x4, UR26 ;  /* 0x00000004141678a5 */ /* 0x000fe2000f8e021a */
[----:B------:R-:W-:Y:S02]  /*0240*/  IMAD.MOV.U32 R23, RZ, RZ, 0x4 ;  /* 0x00000004ff177424 */ /* 0x000fe400078e00ff */
[----:B------:R-:W-:Y:S01]  /*0250*/  HFMA2 R11, -RZ, RZ, 0, 2.384185791015625e-07 ;  /* 0x00000004ff0b7431 */ /* 0x000fe200000001ff */
[----:B------:R-:W-:Y:S01]  /*0260*/  MOV R25, 0x4 ;  /* 0x0000000400197802 */ /* 0x000fe20000000f00 */
[----:B0-----:R-:W2:Y:S01]  /*0270*/  LDG.E R21, desc[UR18][R2.64+-0x10] ;  /* 0xfffff01202157981 */ /* 0x001ea2000c1e1900 */
[C---:B------:R-:W-:Y:S01]  /*0280*/  IMAD.WIDE R22, R14.reuse, R23, UR26 ;  /* 0x0000001a0e167e25 */ /* 0x040fe2000f8e0217 */
[----:B------:R-:W-:Y:S02]  /*0290*/  MOV R8, UR22 ;  /* 0x0000001600087c02 */ /* 0x000fe40008000f00 */
[----:B------:R-:W-:Y:S01]  /*02a0*/  MOV R9, UR23 ;  /* 0x0000001700097c02 */ /* 0x000fe20008000f00 */
[----:B------:R-:W3:Y:S02]  /*02b0*/  LDG.E R19, desc[UR18][R2.64+-0xc] ;  /* 0xfffff41202137981 */ /* 0x000ee4000c1e1900 */
[----:B------:R-:W-:-:S02]  /*02c0*/  IMAD.WIDE R8, R14, 0x4, R8 ;  /* 0x000000040e087825 */ /* 0x000fc400078e0208 */
[----:B------:R-:W2:Y:S01]  /*02d0*/  LDG.E R22, desc[UR18][R22.64] ;  /* 0x0000001216167981 */ /* 0x000ea2000c1e1900 */
[----:B------:R-:W-:Y:S01]  /*02e0*/  MOV R5, 0x4 ;  /* 0x0000000400057802 */ /* 0x000fe20000000f00 */
[C---:B------:R-:W-:Y:S02]  /*02f0*/  IMAD.WIDE R24, R14.reuse, R25, UR6 ;  /* 0x000000060e187e25 */ /* 0x040fe4000f8e0219 */
[----:B------:R0:W3:Y:S02]  /*0300*/  LDG.E R20, desc[UR18][R8.64] ;  /* 0x0000001208147981 */ /* 0x0000e4000c1e1900 */
[----:B------:R-:W-:Y:S02]  /*0310*/  IMAD.WIDE R10, R14, R11, UR8 ;  /* 0x000000080e0a7e25 */ /* 0x000fe4000f8e020b */
[----:B------:R-:W4:Y:S04]  /*0320*/  LDG.E R18, desc[UR18][R24.64] ;  /* 0x0000001218127981 */ /* 0x000f28000c1e1900 */
[----:B------:R-:W4:Y:S01]  /*0330*/  LDG.E R17, desc[UR18][R2.64+-0x8] ;  /* 0xfffff81202117981 */ /* 0x000f22000c1e1900 */
[----:B0-----:R-:W-:-:S02]  /*0340*/  HFMA2 R9, -RZ, RZ, 0, 2.384185791015625e-07 ;  /* 0x00000004ff097431 */ /* 0x001fc400000001ff */
[----:B------:R-:W-:Y:S01]  /*0350*/  IMAD.MOV.U32 R7, RZ, RZ, 0x4 ;  /* 0x00000004ff077424 */ /* 0x000fe200078e00ff */
[----:B------:R0:W5:Y:S01]  /*0360*/  LDG.E R16, desc[UR18][R10.64] ;  /* 0x000000120a107981 */ /* 0x000162000c1e1900 */
[----:B------:R-:W-:-:S03]  /*0370*/  IMAD.WIDE R4, R14, R5, UR10 ;  /* 0x0000000a0e047e25 */ /* 0x000fc6000f8e0205 */
[----:B------:R-:W5:Y:S01]  /*0380*/  LDG.E R15, desc[UR18][R2.64+-0x4] ;  /* 0xfffffc12020f7981 */ /* 0x000f62000c1e1900 */
[C---:B------:R-:W-:Y:S01]  /*0390*/  IMAD.WIDE R6, R14.reuse, R7, UR12 ;  /* 0x0000000c0e067e25 */ /* 0x040fe2000f8e0207 */
[----:B------:R-:W-:Y:S02]  /*03a0*/  MOV R27, 0x4 ;  /* 0x00000004001b7802 */ /* 0x000fe40000000f00 */
[----:B------:R1:W5:Y:S01]  /*03b0*/  LDG.E R4, desc[UR18][R4.64] ;  /* 0x0000001204047981 */ /* 0x000362000c1e1900 */
[----:B------:R-:W-:-:S03]  /*03c0*/  IMAD.WIDE R8, R14, R9, UR14 ;  /* 0x0000000e0e087e25 */ /* 0x000fc6000f8e0209 */
[----:B------:R-:W5:Y:S01]  /*03d0*/  LDG.E R23, desc[UR18][R2.64] ;  /* 0x0000001202177981 */ /* 0x000f62000c1e1900 */
[----:B0-----:R-:W-:-:S03]  /*03e0*/  IMAD.WIDE R10, R14, R27, UR16 ;  /* 0x000000100e0a7e25 */ /* 0x001fc6000f8e021b */
[----:B------:R-:W5:Y:S04]  /*03f0*/  LDG.E R7, desc[UR18][R6.64] ;  /* 0x0000001206077981 */ /* 0x000f68000c1e1900 */
[----:B------:R-:W5:Y:S04]  /*0400*/  LDG.E R24, desc[UR18][R2.64+0x4] ;  /* 0x0000041202187981 */ /* 0x000f68000c1e1900 */
[----:B------:R-:W5:Y:S04]  /*0410*/  LDG.E R8, desc[UR18][R8.64] ;  /* 0x0000001208087981 */ /* 0x000f68000c1e1900 */
[----:B------:R-:W5:Y:S04]  /*0420*/  LDG.E R25, desc[UR18][R2.64+0x8] ;  /* 0x0000081202197981 */ /* 0x000f68000c1e1900 */
[----:B------:R-:W5:Y:S04]  /*0430*/  LDG.E R10, desc[UR18][R10.64] ;  /* 0x000000120a0a7981 */ /* 0x000f68000c1e1900 */
[----:B------:R0:W5:Y:S01]  /*0440*/  LDG.E R27, desc[UR18][R2.64+0xc] ;  /* 0x00000c12021b7981 */ /* 0x000162000c1e1900 */
[----:B------:R-:W-:-:S04]  /*0450*/  UIADD3 UR5, UPT, UPT, UR5, 0x8, URZ ;  /* 0x0000000805057890 */ /* 0x000fc8000fffe0ff */
[----:B------:R-:W-:Y:S01]  /*0460*/  UISETP.NE.AND UP0, UPT, UR5, URZ, UPT ;  /* 0x000000ff0500728c */ /* 0x000fe2000bf05270 */
[----:B-1----:R-:W-:Y:S02]  /*0470*/  MOV R5, UR20 ;  /* 0x0000001400057c02 */ /* 0x002fe40008000f00 */
[----:B0-----:R-:W-:Y:S02]  /*0480*/  IADD3 R2, P0, PT, R2, 0x20, RZ ;  /* 0x0000002002027810 */ /* 0x001fe40007f1e0ff */
[----:B------:R-:W-:Y:S02]  /*0490*/  LEA R14, R5, R14, 0x3 ;  /* 0x0000000e050e7211 */ /* 0x000fe400078e18ff */
[----:B------:R-:W-:Y:S01]  /*04a0*/  IADD3.X R3, PT, PT, RZ, R3, RZ, P0, !PT ;  /* 0x00000003ff037210 */ /* 0x000fe200007fe4ff */
[----:B--2---:R-:W-:-:S04]  /*04b0*/  FFMA R22, R21, R22, R12 ;  /* 0x0000001615167223 */ /* 0x004fc8000000000c */
[----:B---3--:R-:W-:-:S04]  /*04c0*/  FFMA R20, R19, R20, R22 ;  /* 0x0000001413147223 */ /* 0x008fc80000000016 */
[----:B----4-:R-:W-:-:S04]  /*04d0*/  FFMA R18, R17, R18, R20 ;  /* 0x0000001211127223 */ /* 0x010fc80000000014 */
[----:B-----5:R-:W-:-:S04]  /*04e0*/  FFMA R16, R15, R16, R18 ;  /* 0x000000100f107223 */ /* 0x020fc80000000012 */
[----:B------:R-:W-:-:S04]  /*04f0*/  FFMA R23, R23, R4, R16 ;  /* 0x0000000417177223 */ /* 0x000fc80000000010 */
[----:B------:R-:W-:-:S04]  /*0500*/  FFMA R24, R24, R7, R23 ;  /* 0x0000000718187223 */ /* 0x000fc80000000017 */
[----:B------:R-:W-:-:S04]  /*0510*/  FFMA R8, R25, R8, R24 ;  /* 0x0000000819087223 */ /* 0x000fc80000000018 */
[----:B------:R-:W-:Y:S01]  /*0520*/  FFMA R12, R27, R10, R8 ;  /* 0x0000000a1b0c7223 */ /* 0x000fe20000000008 */
[----:B------:R-:W-:Y:S06]  /*0530*/  BRA.U UP0, `(.L_x_1) ;  /* 0xfffffffd003c7547 */ /* 0x000fec000b83ffff */
.L_x_0:
[----:B------:R-:W-:-:S04]  /*0540*/  ULOP3.LUT UR6, UR20, 0x7, URZ, 0xc0, !UPT ;  /* 0x0000000714067892 */ /* 0x000fc8000f8ec0ff */
[----:B------:R-:W-:-:S09]  /*0550*/  UISETP.NE.AND UP0, UPT, UR6, URZ, UPT ;  /* 0x000000ff0600728c */ /* 0x000fd2000bf05270 */
[----:B------:R-:W-:Y:S05]  /*0560*/  BRA.U !UP0, `(.L_x_2) ;  /* 0x0000000508387547 */ /* 0x000fea000b800000 */
[----:B------:R-:W-:Y:S02]  /*0570*/  UISETP.GE.U32.AND UP0, UPT, UR6, 0x4, UPT ;  /* 0x000000040600788c */ /* 0x000fe4000bf06070 */
[----:B------:R-:W-:-:S04]  /*0580*/  ULOP3.LUT UR5, UR20, 0x3, URZ, 0xc0, !UPT ;  /* 0x0000000314057892 */ /* 0x000fc8000f8ec0ff */
[----:B------:R-:W-:-:S03]  /*0590*/  UISETP.NE.AND UP1, UPT, UR5, URZ, UPT ;  /* 0x000000ff0500728c */ /* 0x000fc6000bf25270 */
[----:B------:R-:W-:Y:S08]  /*05a0*/  BRA.U !UP0, `(.L_x_3) ;  /* 0x00000001087c7547 */ /* 0x000ff0000b800000 */
[----:B------:R-:W1:Y:S01]  /*05b0*/  LDC.64 R6, c[0x0][0x388] ;  /* 0x0000e200ff067b82 */ /* 0x000e620000000a00 */
[----:B------:R-:W2:Y:S01]  /*05c0*/  LDCU.64 UR6, c[0x0][0x380] ;  /* 0x00007000ff0677ac */ /* 0x000ea20008000a00 */
[----:B------:R-:W-:Y:S01]  /*05d0*/  IMAD.U32 R9, RZ, RZ, UR4 ;  /* 0x00000004ff097e24 */ /* 0x000fe2000f8e00ff */
[C---:B------:R-:W-:Y:S02]  /*05e0*/  IADD3 R3, PT, PT, R13.reuse, UR4, RZ ;  /* 0x000000040d037c10 */ /* 0x040fe4000fffe0ff */
[----:B------:R-:W-:Y:S01]  /*05f0*/  IADD3 R10, P0, PT, R13, UR4, RZ ;  /* 0x000000040d0a7c10 */ /* 0x000fe2000ff1e0ff */
[----:B------:R-:W-:Y:S01]  /*0600*/  IMAD R9, R9, UR20, R0 ;  /* 0x0000001409097c24 */ /* 0x000fe2000f8e0200 */
[----:B------:R-:W-:Y:S01]  /*0610*/  MOV R11, UR20 ;  /* 0x00000014000b7c02 */ /* 0x000fe20008000f00 */
[----:B------:R-:W3:Y:S01]  /*0620*/  LDC.64 R4, c[0x0][0x380] ;  /* 0x0000e000ff047b82 */ /* 0x000ee20000000a00 */
[----:B------:R-:W-:Y:S01]  /*0630*/  MOV R15, UR20 ;  /* 0x00000014000f7c02 */ /* 0x000fe20008000f00 */
[----:B-1----:R-:W-:Y:S01]  /*0640*/  IMAD.WIDE R6, R9, 0x4, R6 ;  /* 0x0000000409067825 */ /* 0x002fe200078e0206 */
[----:B------:R-:W-:-:S05]  /*0650*/  MOV R9, UR20 ;  /* 0x0000001400097c02 */ /* 0x000fca0008000f00 */
[----:B------:R-:W-:Y:S02]  /*0660*/  IMAD.WIDE R8, R9, 0x4, R6 ;  /* 0x0000000409087825 */ /* 0x000fe400078e0206 */
[----:B0-----:R-:W4:Y:S02]  /*0670*/  LDG.E R6, desc[UR18][R6.64] ;  /* 0x0000001206067981 */ /* 0x001f24000c1e1900 */
[----:B---3--:R-:W-:Y:S01]  /*0680*/  IMAD.WIDE.U32 R4, R3, 0x4, R4 ;  /* 0x0000000403047825 */ /* 0x008fe200078e0004 */
[----:B------:R-:W-:Y:S01]  /*0690*/  IADD3.X R3, PT, PT, RZ, RZ, RZ, P0, !PT ;  /* 0x000000ffff037210 */ /* 0x000fe200007fe4ff */
[----:B------:R-:W3:Y:S01]  /*06a0*/  LDG.E R17, desc[UR18][R8.64] ;  /* 0x0000001208117981 */ /* 0x000ee2000c1e1900 */
[----:B--2---:R-:W-:-:S03]  /*06b0*/  LEA R2, P0, R10, UR6, 0x2 ;  /* 0x000000060a027c11 */ /* 0x004fc6000f8010ff */
[----:B------:R-:W4:Y:S01]  /*06c0*/  LDG.E R5, desc[UR18][R4.64] ;  /* 0x0000001204057981 */ /* 0x000f22000c1e1900 */
[----:B------:R-:W-:Y:S01]  /*06d0*/  LEA.HI.X R3, R10, UR7, R3, 0x2, P0 ;  /* 0x000000070a037c11 */ /* 0x000fe200080f1403 */
[----:B------:R-:W-:-:S04]  /*06e0*/  IMAD.WIDE R10, R11, 0x4, R8 ;  /* 0x000000040b0a7825 */ /* 0x000fc800078e0208 */
[----:B------:R-:W3:Y:S01]  /*06f0*/  LDG.E R16, desc[UR18][R2.64+0x4] ;  /* 0x0000041202107981 */ /* 0x000ee2000c1e1900 */
[----:B------:R-:W-:-:S03]  /*0700*/  IMAD.WIDE R14, R15, 0x4, R10 ;  /* 0x000000040f0e7825 */ /* 0x000fc600078e020a */
[----:B------:R-:W2:Y:S04]  /*0710*/  LDG.E R19, desc[UR18][R10.64] ;  /* 0x000000120a137981 */ /* 0x000ea8000c1e1900 */
[----:B------:R-:W2:Y:S04]  /*0720*/  LDG.E R18, desc[UR18][R2.64+0x8] ;  /* 0x0000081202127981 */ /* 0x000ea8000c1e1900 */
[----:B------:R-:W5:Y:S04]  /*0730*/  LDG.E R20, desc[UR18][R2.64+0xc] ;  /* 0x00000c1202147981 */ /* 0x000f68000c1e1900 */
[----:B------:R-:W5:Y:S01]  /*0740*/  LDG.E R14, desc[UR18][R14.64] ;  /* 0x000000120e0e7981 */ /* 0x000f62000c1e1900 */
[----:B------:R-:W-:Y:S01]  /*0750*/  UIADD3 UR4, UPT, UPT, UR4, 0x4, URZ ;  /* 0x0000000404047890 */ /* 0x000fe2000fffe0ff */
[----:B----4-:R-:W-:-:S04]  /*0760*/  FFMA R5, R5, R6, R12 ;  /* 0x0000000605057223 */ /* 0x010fc8000000000c */
[----:B---3--:R-:W-:-:S04]  /*0770*/  FFMA R5, R16, R17, R5 ;  /* 0x0000001110057223 */ /* 0x008fc80000000005 */
[----:B--2---:R-:W-:-:S04]  /*0780*/  FFMA R5, R18, R19, R5 ;  /* 0x0000001312057223 */ /* 0x004fc80000000005 */
[----:B-----5:R-:W-:-:S07]  /*0790*/  FFMA R12, R20, R14, R5 ;  /* 0x0000000e140c7223 */ /* 0x020fce0000000005 */
.L_x_3:
[----:B------:R-:W-:Y:S05]  /*07a0*/  BRA.U !UP1, `(.L_x_2) ;  /* 0x0000000109a87547 */ /* 0x000fea000b800000 */
[----:B------:R-:W-:Y:S01]  /*07b0*/  UISETP.NE.AND UP0, UPT, UR5, 0x1, UPT ;  /* 0x000000010500788c */ /* 0x000fe2000bf05270 */
[----:B------:R-:W-:Y:S01]  /*07c0*/  MOV R7, UR4 ;  /* 0x0000000400077c02 */ /* 0x000fe20008000f00 */
[----:B------:R-:W-:Y:S02]  /*07d0*/  ULOP3.LUT UR5, UR20, 0x1, URZ, 0xc0, !UPT ;  /* 0x0000000114057892 */ /* 0x000fe4000f8ec0ff */
[----:B------:R-:W-:Y:S02]  /*07e0*/  MOV R15, UR20 ;  /* 0x00000014000f7c02 */ /* 0x000fe40008000f00 */
[----:B------:R-:W-:Y:S01]  /*07f0*/  UISETP.NE.U32.AND UP1, UPT, UR5, 0x1, UPT ;  /* 0x000000010500788c */ /* 0x000fe2000bf25070 */
[----:B------:R-:W-:-:S04]  /*0800*/  PLOP3.LUT P1, PT, PT, PT, UP0, 0x80, 0x8 ;  /* 0x000000000008781c */ /* 0x000fc80003f2f008 */
[----:B------:R-:W1:Y:S01]  /*0810*/  @UP0 LDCU.128 UR8, c[0x0][0x380] ;  /* 0x00007000ff0807ac */ /* 0x000e620008000c00 */
[----:B------:R-:W-:Y:S01]  /*0820*/  PLOP3.LUT P0, PT, PT, PT, UP1, 0x80, 0x8 ;  /* 0x000000000008781c */ /* 0x000fe20003f0f018 */
[----:B------:R-:W2:Y:S04]  /*0830*/  @UP0 LDCU.64 UR6, c[0x0][0x380] ;  /* 0x00007000ff0607ac */ /* 0x000ea80008000a00 */
[----:B------:R-:W3:Y:S03]  /*0840*/  @!UP1 LDCU.128 UR12, c[0x0][0x380] ;  /* 0x00007000ff0c97ac */ /* 0x000ee60008000c00 */
[C---:B------:R-:W-:Y:S02]  /*0850*/  @P1 IADD3 R3, PT, PT, R13.reuse, UR4, RZ ;  /* 0x000000040d031c10 */ /* 0x040fe4000fffe0ff */
[----:B------:R-:W-:Y:S01]  /*0860*/  @P1 IADD3 R6, P2, PT, R13, UR4, RZ ;  /* 0x000000040d061c10 */ /* 0x000fe2000ff5e0ff */
[----:B------:R-:W-:Y:S01]  /*0870*/  @UP0 UIADD3 UR4, UPT, UPT, UR4, 0x2, URZ ;  /* 0x0000000204040890 */ /* 0x000fe2000fffe0ff */
[----:B-1----:R-:W-:Y:S01]  /*0880*/  MOV R11, UR9 ;  /* 0x00000009000b7c02 */ /* 0x002fe20008000f00 */
[----:B------:R-:W-:Y:S01]  /*0890*/  IMAD.U32 R10, RZ, RZ, UR8 ;  /* 0x00000008ff0a7e24 */ /* 0x000fe2000f8e00ff */
[----:B------:R-:W-:-:S02]  /*08a0*/  MOV R4, UR10 ;  /* 0x0000000a00047c02 */ /* 0x000fc40008000f00 */
[----:B------:R-:W-:Y:S01]  /*08b0*/  MOV R5, UR11 ;  /* 0x0000000b00057c02 */ /* 0x000fe20008000f00 */
[----:B------:R-:W-:-:S04]  /*08c0*/  @P1 IMAD.WIDE.U32 R10, R3, 0x4, R10 ;  /* 0x00000004030a1825 */ /* 0x000fc800078e000a */
[----:B------:R-:W-:Y:S01]  /*08d0*/  @P1 IMAD R3, R7, UR20, R0 ;  /* 0x0000001407031c24 */ /* 0x000fe2000f8e0200 */
[----:B------:R-:W-:Y:S01]  /*08e0*/  @P1 IADD3.X R7, PT, PT, RZ, RZ, RZ, P2, !PT ;  /* 0x000000ffff071210 */ /* 0x000fe200017fe4ff */
[----:B------:R-:W-:Y:S01]  /*08f0*/  IMAD.U32 R19, RZ, RZ, UR4 ;  /* 0x00000004ff137e24 */ /* 0x000fe2000f8e00ff */
[C---:B--2---:R-:W-:Y:S01]  /*0900*/  @P1 LEA R2, P2, R6.reuse, UR6, 0x2 ;  /* 0x0000000606021c11 */ /* 0x044fe2000f8410ff */
[----:B------:R-:W-:Y:S01]  /*0910*/  @P1 IMAD.WIDE R4, R3, 0x4, R4 ;  /* 0x0000000403041825 */ /* 0x000fe200078e0204 */
[----:B------:R-:W-:Y:S01]  /*0920*/  @!P0 IADD3 R17, PT, PT, R13, UR4, RZ ;  /* 0x000000040d118c10 */ /* 0x000fe2000fffe0ff */
[----:B0-----:R-:W2:Y:S01]  /*0930*/  @P1 LDG.E R11, desc[UR18][R10.64] ;  /* 0x000000120a0b1981 */ /* 0x001ea2000c1e1900 */
[----:B------:R-:W-:Y:S01]  /*0940*/  @P1 LEA.HI.X R3, R6, UR7, R7, 0x2, P2 ;  /* 0x0000000706031c11 */ /* 0x000fe200090f1407 */
[----:B------:R-:W-:Y:S01]  /*0950*/  @!P0 IMAD R19, R19, UR20, R0 ;  /* 0x0000001413138c24 */ /* 0x000fe2000f8e0200 */
[----:B---3--:R-:W-:Y:S01]  /*0960*/  MOV R6, UR12 ;  /* 0x0000000c00067c02 */ /* 0x008fe20008000f00 */
[----:B------:R-:W-:Y:S01]  /*0970*/  @P1 IMAD.WIDE R14, R15, 0x4, R4 ;  /* 0x000000040f0e1825 */ /* 0x000fe200078e0204 */
[----:B------:R-:W-:Y:S01]  /*0980*/  MOV R7, UR13 ;  /* 0x0000000d00077c02 */ /* 0x000fe20008000f00 */
[----:B------:R-:W2:Y:S01]  /*0990*/  @P1 LDG.E R4, desc[UR18][R4.64] ;  /* 0x0000001204041981 */ /* 0x000ea2000c1e1900 */
[----:B------:R-:W-:-:S02]  /*09a0*/  MOV R8, UR14 ;  /* 0x0000000e00087c02 */ /* 0x000fc40008000f00 */
[----:B------:R-:W-:Y:S01]  /*09b0*/  MOV R9, UR15 ;  /* 0x0000000f00097c02 */ /* 0x000fe20008000f00 */
[----:B------:R-:W-:Y:S01]  /*09c0*/  @!P0 IMAD.WIDE.U32 R6, R17, 0x4, R6 ;  /* 0x0000000411068825 */ /* 0x000fe200078e0006 */
[----:B------:R-:W3:Y:S03]  /*09d0*/  @P1 LDG.E R14, desc[UR18][R14.64] ;  /* 0x000000120e0e1981 */ /* 0x000ee6000c1e1900 */
[----:B------:R-:W-:Y:S01]  /*09e0*/  @!P0 IMAD.WIDE R8, R19, 0x4, R8 ;  /* 0x0000000413088825 */ /* 0x000fe200078e0208 */
[----:B------:R-:W3:Y:S04]  /*09f0*/  @P1 LDG.E R2, desc[UR18][R2.64+0x4] ;  /* 0x0000041202021981 */ /* 0x000ee8000c1e1900 */
[----:B------:R-:W4:Y:S04]  /*0a00*/  @!P0 LDG.E R7, desc[UR18][R6.64] ;  /* 0x0000001206078981 */ /* 0x000f28000c1e1900 */
[----:B------:R-:W4:Y:S01]  /*0a10*/  @!P0 LDG.E R8, desc[UR18][R8.64] ;  /* 0x0000001208088981 */ /* 0x000f22000c1e1900 */
[----:B--2---:R-:W-:-:S04]  /*0a20*/  @P1 FFMA R11, R11, R4, R12 ;  /* 0x000000040b0b1223 */ /* 0x004fc8000000000c */
[----:B---3--:R-:W-:-:S04]  /*0a30*/  @P1 FFMA R12, R2, R14, R11 ;  /* 0x0000000e020c1223 */ /* 0x008fc8000000000b */
[----:B----4-:R-:W-:-:S07]  /*0a40*/  @!P0 FFMA R12, R7, R8, R12 ;  /* 0x00000008070c8223 */ /* 0x010fce000000000c */
.L_x_2:
[----:B------:R-:W1:Y:S01]  /*0a50*/  LDC.64 R2, c[0x0][0x390] ;  /* 0x0000e400ff027b82 */ /* 0x000e620000000a00 */
[----:B------:R-:W-:-:S05]  /*0a60*/  IADD3 R13, PT, PT, R0, R13, RZ ;  /* 0x0000000d000d7210 */ /* 0x000fca0007ffe0ff */
[----:B-1----:R-:W-:-:S05]  /*0a70*/  IMAD.WIDE R2, R13, 0x4, R2 ;  /* 0x000000040d027825 */ /* 0x002fca00078e0202 */
[----:B0-----:R-:W-:Y:S01]  /*0a80*/  STG.E desc[UR18][R2.64], R12 ;  /* 0x0000000c02007986 */ /* 0x001fe2000c101912 */
[----:B------:R-:W-:Y:S05]  /*0a90*/  EXIT ;  /* 0x000000000000794d */ /* 0x000fea0003800000 */
.L_x_4:
[----:B------:R-:W-:-:S00]  /*0aa0*/  BRA `(.L_x_4) ;  /* 0xfffffffc00fc7947 */ /* 0x000fc0000383ffff */
[----:B------:R-:W-:-:S00]  /*0ab0*/  NOP ;  /* 0x0000000000007918 */ /* 0x000fc00000000000 */
        /* <DEDUP_REMOVED lines=12> */
.L_x_10:


//--------------------- .text._Z15MultiplyGPUMultPfS_S_i --------------------------
	.section	.text._Z15MultiplyGPUMultPfS_S_i,"ax",@progbits
	.align	128
        .global         _Z15MultiplyGPUMultPfS_S_i
        .type           _Z15MultiplyGPUMultPfS_S_i,@function
        .size           _Z15MultiplyGPUMultPfS_S_i,(.L_x_11 - _Z15MultiplyGPUMultPfS_S_i)
        .other          _Z15MultiplyGPUMultPfS_S_i,@"STO_CUDA_ENTRY STV_DEFAULT"
_Z15MultiplyGPUMultPfS_S_i:
.text._Z15MultiplyGPUMultPfS_S_i:
[----:B------:R-:W-:Y:S08]  /*0000*/  LDC R1, c[0x0][0x37c] ;  /* 0x0000df00ff017b82 */ /* 0x000ff00000000800 */
[----:B------:R-:W0:Y:S01]  /*0010*/  LDC R0, c[0x0][0x398] ;  /* 0x0000e600ff007b82 */ /* 0x000e220000000800 */
[----:B------:R-:W1:Y:S01]  /*0020*/  S2R R2, SR_CTAID.X ;  /* 0x0000000000027919 */ /* 0x000e620000002500 */
[----:B------:R-:W2:Y:S01]  /*0030*/  LDCU.64 UR8, c[0x0][0x358] ;  /* 0x00006b00ff0877ac */ /* 0x000ea20008000a00 */
[----:B------:R-:W-:Y:S01]  /*0040*/  HFMA2 R29, -RZ, RZ, 0, 0 ;  /* 0x00000000ff1d7431 */ /* 0x000fe200000001ff */
[----:B------:R-:W3:Y:S04]  /*0050*/  S2R R3, SR_TID.Y ;  /* 0x0000000000037919 */ /* 0x000ee80000002200 */
[----:B------:R-:W4:Y:S01]  /*0060*/  S2UR UR4, SR_CTAID.Y ;  /* 0x00000000000479c3 */ /* 0x000f220000002600 */
[----:B------:R-:W0:Y:S02]  /*0070*/  S2R R17, SR_TID.X ;  /* 0x0000000000117919 */ /* 0x000e240000002100 */
[----:B0-----:R-:W-:-:S02]  /*0080*/  ISETP.GE.AND P0, PT, R0, 0x10, PT ;  /* 0x000000100000780c */ /* 0x001fc40003f06270 */
[----:B------:R-:W-:-:S04]  /*0090*/  SHF.R.S32.HI R5, RZ, 0x1f, R0 ;  /* 0x0000001fff057819 */ /* 0x000fc80000011400 */
[----:B------:R-:W-:Y:S01]  /*00a0*/  LEA.HI R5, R5, R0, RZ, 0x4 ;  /* 0x0000000005057211 */ /* 0x000fe200078f20ff */
[----:B----4-:R-:W-:-:S05]  /*00b0*/  IMAD R19, R0, UR4, RZ ;  /* 0x0000000400137c24 */ /* 0x010fca000f8e02ff */
[----:B------:R-:W-:Y:S01]  /*00c0*/  SHF.L.U32 R19, R19, 0x4, RZ ;  /* 0x0000000413137819 */ /* 0x000fe200000006ff */
[----:B-123--:R-:W-:Y:S06]  /*00d0*/  @!P0 BRA `(.L_x_5) ;  /* 0x0000001800548947 */ /* 0x00efec0003800000 */
[----:B------:R-:W0:Y:S01]  /*00e0*/  S2UR UR5, SR_CgaCtaId ;  /* 0x00000000000579c3 */ /* 0x000e220000008800 */
[----:B------:R-:W-:Y:S01]  /*00f0*/  SHF.R.S32.HI R24, RZ, 0x4, R5 ;  /* 0x00000004ff187819 */ /* 0x000fe20000011405 */
[----:B------:R-:W-:Y:S01]  /*0100*/  UMOV UR4, 0x400 ;  /* 0x0000040000047882 */ /* 0x000fe20000000000 */
[----:B------:R-:W-:Y:S01]  /*0110*/  IMAD R13, R3, R0, R17 ;  /* 0x00000000030d7224 */ /* 0x000fe200078e0211 */
[----:B------:R-:W-:Y:S02]  /*0120*/  MOV R29, RZ ;  /* 0x000000ff001d7202 */ /* 0x000fe40000000f00 */
[----:B------:R-:W-:Y:S02]  /*0130*/  IADD3 R4, PT, PT, R24, -0x1, RZ ;  /* 0xffffffff18047810 */ /* 0x000fe40007ffe0ff */
[----:B------:R-:W-:Y:S02]  /*0140*/  MOV R12, RZ ;  /* 0x000000ff000c7202 */ /* 0x000fe40000000f00 */
[----:B------:R-:W-:-:S02]  /*0150*/  ISETP.GE.U32.AND P0, PT, R4, 0x3, PT ;  /* 0x000000030400780c */ /* 0x000fc40003f06070 */
[----:B------:R-:W-:Y:S01]  /*0160*/  LEA R21, R2, R13, 0x4 ;  /* 0x0000000d02157211 */ /* 0x000fe200078e20ff */
[----:B0-----:R-:W-:-:S06]  /*0170*/  ULEA UR6, UR5, UR4, 0x18 ;  /* 0x0000000405067291 */ /* 0x001fcc000f8ec0ff */
[----:B------:R-:W-:-:S04]  /*0180*/  LEA R16, R3, UR6, 0x6 ;  /* 0x0000000603107c11 */ /* 0x000fc8000f8e30ff */
[----:B------:R-:W-:Y:S05]  /*0190*/  @!P0 BRA `(.L_x_6) ;  /* 0x0000000c006c8947 */ /* 0x000fea0003800000 */
[----:B------:R-:W-:Y:S01]  /*01a0*/  UIADD3 UR4, UPT, UPT, UR4, 0x400, URZ ;  /* 0x0000040004047890 */ /* 0x000fe2000fffe0ff */
[C---:B------:R-:W-:Y:S01]  /*01b0*/  IADD3 R4, PT, PT, R3.reuse, 0x10, RZ ;  /* 0x0000001003047810 */ /* 0x040fe20007ffe0ff */
[----:B------:R-:W0:Y:S01]  /*01c0*/  LDCU.64 UR6, c[0x0][0x380] ;  /* 0x00007000ff0677ac */ /* 0x000e220008000a00 */
[C---:B------:R-:W-:Y:S02]  /*01d0*/  IADD3 R5, PT, PT, R3.reuse, 0x20, RZ ;  /* 0x0000002003057810 */ /* 0x040fe40007ffe0ff */
[----:B------:R-:W-:Y:S01]  /*01e0*/  IADD3 R6, PT, PT, R3, 0x30, RZ ;  /* 0x0000003003067810 */ /* 0x000fe20007ffe0ff */
[----:B------:R-:W-:Y:S01]  /*01f0*/  ULEA UR4, UR5, UR4, 0x18 ;  /* 0x0000000405047291 */ /* 0x000fe2000f8ec0ff */
[-CC-:B------:R-:W-:Y:S01]  /*0200*/  IMAD R27, R4, R0.reuse, R17.reuse ;  /* 0x00000000041b7224 */ /* 0x180fe200078e0211 */
[----:B------:R-:W-:Y:S01]  /*0210*/  LOP3.LUT R12, R24, 0x7fffffc, RZ, 0xc0, !PT ;  /* 0x07fffffc180c7812 */ /* 0x000fe200078ec0ff */
[-CC-:B------:R-:W-:Y:S01]  /*0220*/  IMAD R5, R5, R0.reuse, R17.reuse ;  /* 0x0000000005057224 */ /* 0x180fe200078e0211 */
[----:B------:R-:W-:Y:S01]  /*0230*/  IADD3 R20, PT, PT, R19, 0x20, RZ ;  /* 0x0000002013147810 */ /* 0x000fe20007ffe0ff */
[----:B------:R-:W-:Y:S01]  /*0240*/  IMAD R23, R6, R0, R17 ;  /* 0x0000000006177224 */ /* 0x000fe200078e0211 */
[----:B------:R-:W-:-:S02]  /*0250*/  LEA R18, R17, UR4, 0x2 ;  /* 0x0000000411127c11 */ /* 0x000fc4000f8e10ff */
[----:B------:R-:W-:Y:S02]  /*0260*/  MOV R29, RZ ;  /* 0x000000ff001d7202 */ /* 0x000fe40000000f00 */
[----:B------:R-:W-:Y:S02]  /*0270*/  LEA R15, R17, R16, 0x2 ;  /* 0x00000010110f7211 */ /* 0x000fe400078e10ff */
[----:B------:R-:W-:Y:S02]  /*0280*/  IADD3 R22, PT, PT, -R12, RZ, RZ ;  /* 0x000000ff0c167210 */ /* 0x000fe40007ffe1ff */
[C---:B------:R-:W-:Y:S02]  /*0290*/  LEA R27, R2.reuse, R27, 0x4 ;  /* 0x0000001b021b7211 */ /* 0x040fe400078e20ff */
[C---:B------:R-:W-:Y:S02]  /*02a0*/  LEA R25, R2.reuse, R5, 0x4 ;  /* 0x0000000502197211 */ /* 0x040fe400078e20ff */
[----:B------:R-:W-:-:S02]  /*02b0*/  LEA R23, R2, R23, 0x4 ;  /* 0x0000001702177211 */ /* 0x000fc400078e20ff */
[----:B0-----:R-:W-:-:S07]  /*02c0*/  LEA R14, R3, R18, 0x6 ;  /* 0x00000012030e7211 */ /* 0x001fce00078e30ff */
.L_x_7:
[----:B------:R-:W0:Y:S01]  /*02d0*/  LDC.64 R8, c[0x0][0x388] ;  /* 0x0000e200ff087b82 */ /* 0x000e220000000a00 */
[----:B------:R-:W-:-:S04]  /*02e0*/  IADD3 R4, PT, PT, R20, -0x20, RZ ;  /* 0xffffffe014047810 */ /* 0x000fc80007ffe0ff */
[----:B------:R-:W-:-:S04]  /*02f0*/  IADD3 R5, P0, PT, R13, R4, RZ ;  /* 0x000000040d057210 */ /* 0x000fc80007f1e0ff */
[----:B------:R-:W-:Y:S02]  /*0300*/  LEA.HI.X.SX32 R4, R4, RZ, 0x1, P0 ;  /* 0x000000ff04047211 */ /* 0x000fe400000f0eff */
[----:B------:R-:W-:-:S04]  /*0310*/  LEA R10, P0, R5, UR6, 0x2 ;  /* 0x00000006050a7c11 */ /* 0x000fc8000f8010ff */
[----:B------:R-:W-:-:S05]  /*0320*/  LEA.HI.X R11, R5, UR7, R4, 0x2, P0 ;  /* 0x00000007050b7c11 */ /* 0x000fca00080f1404 */
[----:B------:R-:W2:Y:S01]  /*0330*/  LDG.E R10, desc[UR8][R10.64] ;  /* 0x000000080a0a7981 */ /* 0x000ea2000c1e1900 */
[----:B0-----:R-:W-:-:S05]  /*0340*/  IMAD.WIDE.U32 R4, R21, 0x4, R8 ;  /* 0x0000000415047825 */ /* 0x001fca00078e0008 */
[----:B------:R-:W3:Y:S04]  /*0350*/  LDG.E R26, desc[UR8][R4.64] ;  /* 0x00000008041a7981 */ /* 0x000ee8000c1e1900 */
[----:B--2---:R-:W-:Y:S04]  /*0360*/  STS [R15], R10 ;  /* 0x0000000a0f007388 */ /* 0x004fe80000000800 */
[----:B---3--:R-:W-:Y:S01]  /*0370*/  STS [R14], R26 ;  /* 0x0000001a0e007388 */ /* 0x008fe20000000800 */
[----:B------:R-:W-:Y:S06]  /*0380*/  BAR.SYNC.DEFER_BLOCKING 0x0 ;  /* 0x0000000000007b1d */ /* 0x000fec0000010000 */
[----:B------:R-:W-:Y:S04]  /*0390*/  LDS R28, [R18] ;  /* 0x00000000121c7984 */ /* 0x000fe80000000800 */
[----:B------:R-:W0:Y:S04]  /*03a0*/  LDS.128 R4, [R16] ;  /* 0x0000000010047984 */ /* 0x000e280000000c00 */
[----:B------:R-:W-:Y:S04]  /*03b0*/  LDS R11, [R18+0xc0] ;  /* 0x0000c000120b7984 */ /* 0x000fe80000000800 */
[----:B------:R-:W-:Y:S01]  /*03c0*/  LDS R10, [R18+0x100] ;  /* 0x00010000120a7984 */ /* 0x000fe20000000800 */
[----:B0-----:R-:W-:-:S03]  /*03d0*/  FFMA R28, R4, R28, R29 ;  /* 0x0000001c041c7223 */ /* 0x001fc6000000001d */
[----:B------:R-:W0:Y:S02]  /*03e0*/  LDS R29, [R18+0x40] ;  /* 0x00004000121d7984 */ /* 0x000e240000000800 */
[----:B0-----:R-:W-:Y:S02]  /*03f0*/  FFMA R29, R29, R5, R28 ;  /* 0x000000051d1d7223 */ /* 0x001fe4000000001c */
[----:B------:R-:W0:Y:S02]  /*0400*/  LDS R28, [R18+0x80] ;  /* 0x00008000121c7984 */ /* 0x000e240000000800 */
[----:B0-----:R-:W-:-:S04]  /*0410*/  FFMA R6, R28, R6, R29 ;  /* 0x000000061c067223 */ /* 0x001fc8000000001d */
[----:B------:R-:W-:Y:S02]  /*0420*/  FFMA R11, R11, R7, R6 ;  /* 0x000000070b0b7223 */ /* 0x000fe40000000006 */
[----:B------:R-:W0:Y:S02]  /*0430*/  LDS.128 R4, [R16+0x10] ;  /* 0x0000100010047984 */ /* 0x000e240000000c00 */
[----:B0-----:R-:W-:Y:S02]  /*0440*/  FFMA R4, R4, R10, R11 ;  /* 0x0000000a04047223 */ /* 0x001fe4000000000b */
[----:B------:R-:W0:Y:S04]  /*0450*/  LDS R11, [R18+0x140] ;  /* 0x00014000120b7984 */ /* 0x000e280000000800 */
[----:B------:R-:W-:Y:S01]  /*0460*/  LDS R10, [R18+0x200] ;  /* 0x00020000120a7984 */ /* 0x000fe20000000800 */
[----:B0-----:R-:W-:-:S03]  /*0470*/  FFMA R5, R11, R5, R4 ;  /* 0x000000050b057223 */ /* 0x001fc60000000004 */
[----:B------:R-:W0:Y:S04]  /*0480*/  LDS R4, [R18+0x180] ;  /* 0x0001800012047984 */ /* 0x000e280000000800 */
[----:B------:R-:W1:Y:S01]  /*0490*/  LDS R11, [R18+0x1c0] ;  /* 0x0001c000120b7984 */ /* 0x000e620000000800 */
[----:B0-----:R-:W-:-:S04]  /*04a0*/  FFMA R4, R4, R6, R5 ;  /* 0x0000000604047223 */ /* 0x001fc80000000005 */
[----:B-1----:R-:W-:Y:S02]  /*04b0*/  FFMA R11, R11, R7, R4 ;  /* 0x000000070b0b7223 */ /* 0x002fe40000000004 */
        /* <DEDUP_REMOVED lines=12> */
[----:B------:R-:W1:Y:S01]  /*0580*/  LDS R10, [R18+0x380] ;  /* 0x00038000120a7984 */ /* 0x000e620000000800 */
[----:B------:R-:W-:-:S04]  /*0590*/  IMAD.WIDE.U32 R28, R27, 0x4, R8 ;  /* 0x000000041b1c7825 */ /* 0x000fc800078e0008 */
[----:B0-----:R-:W-:Y:S01]  /*05a0*/  FFMA R5, R11, R5, R4 ;  /* 0x000000050b057223 */ /* 0x001fe20000000004 */
[----:B------:R-:W-:-:S03]  /*05b0*/  IADD3 R4, PT, PT, R20, -0x10, RZ ;  /* 0xfffffff014047810 */ /* 0x000fc60007ffe0ff */
[----:B-1----:R-:W-:Y:S01]  /*05c0*/  FFMA R6, R10, R6, R5 ;  /* 0x000000060a067223 */ /* 0x002fe20000000005 */
[----:B------:R-:W-:-:S04]  /*05d0*/  IADD3 R5, P0, PT, R13, R4, RZ ;  /* 0x000000040d057210 */ /* 0x000fc80007f1e0ff */
[----:B------:R-:W-:Y:S02]  /*05e0*/  LEA.HI.X.SX32 R4, R4, RZ, 0x1, P0 ;  /* 0x000000ff04047211 */ /* 0x000fe400000f0eff */
[----:B------:R-:W-:-:S04]  /*05f0*/  LEA R10, P0, R5, UR6, 0x2 ;  /* 0x00000006050a7c11 */ /* 0x000fc8000f8010ff */
[----:B------:R-:W-:Y:S02]  /*0600*/  LEA.HI.X R11, R5, UR7, R4, 0x2, P0 ;  /* 0x00000007050b7c11 */ /* 0x000fe400080f1404 */
[----:B------:R-:W0:Y:S01]  /*0610*/  LDS R5, [R18+0x3c0] ;  /* 0x0003c00012057984 */ /* 0x000e220000000800 */
[----:B------:R-:W-:Y:S06]  /*0620*/  BAR.SYNC.DEFER_BLOCKING 0x0 ;  /* 0x0000000000007b1d */ /* 0x000fec0000010000 */
[----:B------:R-:W2:Y:S04]  /*0630*/  LDG.E R10, desc[UR8][R10.64] ;  /* 0x000000080a0a7981 */ /* 0x000ea8000c1e1900 */
[----:B------:R-:W3:Y:S01]  /*0640*/  LDG.E R29, desc[UR8][R28.64] ;  /* 0x000000081c1d7981 */ /* 0x000ee2000c1e1900 */
[----:B0-----:R-:W-:-:S03]  /*0650*/  FFMA R26, R5, R7, R6 ;  /* 0x00000007051a7223 */ /* 0x001fc60000000006 */
[----:B--2---:R-:W-:Y:S04]  /*0660*/  STS [R15], R10 ;  /* 0x0000000a0f007388 */ /* 0x004fe80000000800 */
[----:B---3--:R-:W-:Y:S01]  /*0670*/  STS [R14], R29 ;  /* 0x0000001d0e007388 */ /* 0x008fe20000000800 */
[----:B------:R-:W-:Y:S06]  /*0680*/  BAR.SYNC.DEFER_BLOCKING 0x0 ;  /* 0x0000000000007b1d */ /* 0x000fec0000010000 */
[----:B------:R-:W-:Y:S04]  /*0690*/  LDS R11, [R18] ;  /* 0x00000000120b7984 */ /* 0x000fe80000000800 */
[----:B------:R-:W0:Y:S04]  /*06a0*/  LDS.128 R4, [R16] ;  /* 0x0000000010047984 */ /* 0x000e280000000c00 */
[----:B------:R-:W-:Y:S01]  /*06b0*/  LDS R10, [R18+0x100] ;  /* 0x00010000120a7984 */ /* 0x000fe20000000800 */
[----:B0-----:R-:W-:-:S03]  /*06c0*/  FFMA R4, R4, R11, R26 ;  /* 0x0000000b04047223 */ /* 0x001fc6000000001a */
[----:B------:R-:W0:Y:S04]  /*06d0*/  LDS R26, [R18+0x40] ;  /* 0x00004000121a7984 */ /* 0x000e280000000800 */
[----:B------:R-:W-:Y:S01]  /*06e0*/  LDS R11, [R18+0xc0] ;  /* 0x0000c000120b7984 */ /* 0x000fe20000000800 */
[----:B0-----:R-:W-:-:S03]  /*06f0*/  FFMA R5, R26, R5, R4 ;  /* 0x000000051a057223 */ /* 0x001fc60000000004 */
        /* <DEDUP_REMOVED lines=27> */
[----:B------:R-:W-:-:S03]  /*08b0*/  IADD3 R4, P0, PT, R13, R20, RZ ;  /* 0x000000140d047210 */ /* 0x000fc60007f1e0ff */
[----:B-1----:R-:W-:Y:S01]  /*08c0*/  FFMA R5, R10, R6, R5 ;  /* 0x000000060a057223 */ /* 0x002fe20000000005 */
        /* <DEDUP_REMOVED lines=45> */
[----:B------:R-:W-:-:S03]  /*0ba0*/  IADD3 R4, PT, PT, R20, 0x10, RZ ;  /* 0x0000001014047810 */ /* 0x000fc60007ffe0ff */
        /* <DEDUP_REMOVED lines=9> */
[----:B0-----:R-:W-:Y:S01]  /*0c40*/  FFMA R26, R5, R7, R6 ;  /* 0x00000007051a7223 */ /* 0x001fe20000000006 */
[----:B------:R-:W-:-:S04]  /*0c50*/  IADD3 R22, PT, PT, R22, 0x4, RZ ;  /* 0x0000000416167810 */ /* 0x000fc80007ffe0ff */
[----:B------:R-:W-:Y:S01]  /*0c60*/  ISETP.NE.AND P0, PT, R22, RZ, PT ;  /* 0x000000ff1600720c */ /* 0x000fe20003f05270 */
[----:B--2---:R-:W-:Y:S04]  /*0c70*/  STS [R15], R10 ;  /* 0x0000000a0f007388 */ /* 0x004fe80000000800 */
[----:B---3--:R-:W-:Y:S01]  /*0c80*/  STS [R14], R9 ;  /* 0x000000090e007388 */ /* 0x008fe20000000800 */
[----:B------:R-:W-:Y:S06]  /*0c90*/  BAR.SYNC.DEFER_BLOCKING 0x0 ;  /* 0x0000000000007b1d */ /* 0x000fec0000010000 */
[----:B------:R-:W-:Y:S04]  /*0ca0*/  LDS R28, [R18] ;  /* 0x00000000121c7984 */ /* 0x000fe80000000800 */
[----:B------:R-:W0:Y:S04]  /*0cb0*/  LDS.128 R4, [R16] ;  /* 0x0000000010047984 */ /* 0x000e280000000c00 */
[----:B------:R-:W1:Y:S04]  /*0cc0*/  LDS R11, [R18+0x40] ;  /* 0x00004000120b7984 */ /* 0x000e680000000800 */
[----:B------:R-:W2:Y:S01]  /*0cd0*/  LDS R29, [R18+0x80] ;  /* 0x00008000121d7984 */ /* 0x000ea20000000800 */
[----:B0-----:R-:W-:-:S03]  /*0ce0*/  FFMA R26, R4, R28, R26 ;  /* 0x0000001c041a7223 */ /* 0x001fc6000000001a */
[----:B------:R-:W0:Y:S01]  /*0cf0*/  LDS R4, [R18+0xc0] ;  /* 0x0000c00012047984 */ /* 0x000e220000000800 */
[----:B-1----:R-:W-:-:S03]  /*0d00*/  FFMA R26, R11, R5, R26 ;  /* 0x000000050b1a7223 */ /* 0x002fc6000000001a */
[----:B------:R-:W-:Y:S04]  /*0d10*/  LDS R5, [R18+0x100] ;  /* 0x0001000012057984 */ /* 0x000fe80000000800 */
[----:B------:R-:W1:Y:S01]  /*0d20*/  LDS.128 R8, [R16+0x10] ;  /* 0x0000100010087984 */ /* 0x000e620000000c00 */
[----:B--2---:R-:W-:-:S04]  /*0d30*/  FFMA R29, R29, R6, R26 ;  /* 0x000000061d1d7223 */ /* 0x004fc8000000001a */
[----:B0-----:R-:W-:Y:S02]  /*0d40*/  FFMA R7, R4, R7, R29 ;  /* 0x0000000704077223 */ /* 0x001fe4000000001d */
[----:B------:R-:W0:Y:S04]  /*0d50*/  LDS R29, [R18+0x140] ;  /* 0x00014000121d7984 */ /* 0x000e280000000800 */
[----:B------:R-:W2:Y:S01]  /*0d60*/  LDS R4, [R18+0x180] ;  /* 0x0001800012047984 */ /* 0x000ea20000000800 */
[----:B-1----:R-:W-:-:S03]  /*0d70*/  FFMA R8, R8, R5, R7 ;  /* 0x0000000508087223 */ /* 0x002fc60000000007 */
[----:B------:R-:W1:Y:S01]  /*0d80*/  LDS R5, [R18+0x1c0] ;  /* 0x0001c00012057984 */ /* 0x000e620000000800 */
[----:B0-----:R-:W-:-:S03]  /*0d90*/  FFMA R9, R29, R9, R8 ;  /* 0x000000091d097223 */ /* 0x001fc60000000008 */
[----:B------:R-:W-:Y:S01]  /*0da0*/  LDS R8, [R18+0x200] ;  /* 0x0002000012087984 */ /* 0x000fe20000000800 */
[----:B--2---:R-:W-:-:S03]  /*0db0*/  FFMA R4, R4, R10, R9 ;  /* 0x0000000a04047223 */ /* 0x004fc60000000009 */
[----:B------:R-:W-:Y:S01]  /*0dc0*/  LDS R29, [R18+0x240] ;  /* 0x00024000121d7984 */ /* 0x000fe20000000800 */
[----:B-1----:R-:W-:-:S03]  /*0dd0*/  FFMA R11, R5, R11, R4 ;  /* 0x0000000b050b7223 */ /* 0x002fc60000000004 */
[----:B------:R-:W0:Y:S04]  /*0de0*/  LDS.128 R4, [R16+0x20] ;  /* 0x0000200010047984 */ /* 0x000e280000000c00 */
[----:B------:R-:W1:Y:S01]  /*0df0*/  LDS R9, [R18+0x280] ;  /* 0x0002800012097984 */ /* 0x000e620000000800 */
[----:B0-----:R-:W-:-:S03]  /*0e00*/  FFMA R8, R4, R8, R11 ;  /* 0x0000000804087223 */ /* 0x001fc6000000000b */
[----:B------:R-:W0:Y:S01]  /*0e10*/  LDS R4, [R18+0x2c0] ;  /* 0x0002c00012047984 */ /* 0x000e220000000800 */
[----:B------:R-:W-:-:S03]  /*0e20*/  FFMA R8, R29, R5, R8 ;  /* 0x000000051d087223 */ /* 0x000fc60000000008 */
[----:B------:R-:W-:Y:S01]  /*0e30*/  LDS R5, [R18+0x300] ;  /* 0x0003000012057984 */ /* 0x000fe20000000800 */
[----:B-1----:R-:W-:-:S03]  /*0e40*/  FFMA R29, R9, R6, R8 ;  /* 0x00000006091d7223 */ /* 0x002fc60000000008 */
[----:B------:R-:W1:Y:S01]  /*0e50*/  LDS.128 R8, [R16+0x30] ;  /* 0x0000300010087984 */ /* 0x000e620000000c00 */
[----:B0-----:R-:W-:-:S03]  /*0e60*/  FFMA R7, R4, R7, R29 ;  /* 0x0000000704077223 */ /* 0x001fc6000000001d */
[----:B------:R-:W0:Y:S04]  /*0e70*/  LDS R29, [R18+0x340] ;  /* 0x00034000121d7984 */ /* 0x000e280000000800 */
[----:B------:R-:W2:Y:S01]  /*0e80*/  LDS R4, [R18+0x380] ;  /* 0x0003800012047984 */ /* 0x000ea20000000800 */
[----:B-1----:R-:W-:-:S03]  /*0e90*/  FFMA R8, R8, R5, R7 ;  /* 0x0000000508087223 */ /* 0x002fc60000000007 */
[----:B------:R-:W1:Y:S01]  /*0ea0*/  LDS R5, [R18+0x3c0] ;  /* 0x0003c00012057984 */ /* 0x000e620000000800 */
[----:B------:R-:W-:Y:S02]  /*0eb0*/  IADD3 R20, PT, PT, R20, 0x40, RZ ;  /* 0x0000004014147810 */ /* 0x000fe40007ffe0ff */
[C---:B------:R-:W-:Y:S02]  /*0ec0*/  LEA R27, R0.reuse, R27, 0x6 ;  /* 0x0000001b001b7211 */ /* 0x040fe400078e30ff */
[C---:B------:R-:W-:Y:S02]  /*0ed0*/  LEA R25, R0.reuse, R25, 0x6 ;  /* 0x0000001900197211 */ /* 0x040fe400078e30ff */
[C---:B------:R-:W-:Y:S02]  /*0ee0*/  LEA R23, R0.reuse, R23, 0x6 ;  /* 0x0000001700177211 */ /* 0x040fe400078e30ff */
[----:B------:R-:W-:Y:S01]  /*0ef0*/  LEA R21, R0, R21, 0x6 ;  /* 0x0000001500157211 */ /* 0x000fe200078e30ff */
[----:B0-----:R-:W-:-:S04]  /*0f00*/  FFMA R9, R29, R9, R8 ;  /* 0x000000091d097223 */ /* 0x001fc80000000008 */
[----:B--2---:R-:W-:-:S04]  /*0f10*/  FFMA R4, R4, R10, R9 ;  /* 0x0000000a04047223 */ /* 0x004fc80000000009 */
[----:B-1----:R-:W-:Y:S01]  /*0f20*/  FFMA R29, R5, R11, R4 ;  /* 0x0000000b051d7223 */ /* 0x002fe20000000004 */
[----:B------:R-:W-:Y:S06]  /*0f30*/  BAR.SYNC.DEFER_BLOCKING 0x0 ;  /* 0x0000000000007b1d */ /* 0x000fec0000010000 */
[----:B------:R-:W-:Y:S05]  /*0f40*/  @P0 BRA `(.L_x_7) ;  /* 0xfffffff000e00947 */ /* 0x000fea000383ffff */
.L_x_6:
[----:B------:R-:W-:-:S13]  /*0f50*/  LOP3.LUT P0, R4, R24, 0x3, RZ, 0xc0, !PT ;  /* 0x0000000318047812 */ /* 0x000fda000780c0ff */
[----:B------:R-:W-:Y:S05]  /*0f60*/  @!P0 BRA `(.L_x_5) ;  /* 0x0000000800b08947 */ /* 0x000fea0003800000 */
[----:B------:R-:W-:Y:S01]  /*0f70*/  ISETP.NE.AND P1, PT, R4, 0x1, PT ;  /* 0x000000010400780c */ /* 0x000fe20003f25270 */
[----:B------:R-:W-:Y:S01]  /*0f80*/  IMAD R15, R3, R0, R17 ;  /* 0x00000000030f7224 */ /* 0x000fe200078e0211 */
[----:B------:R-:W-:Y:S01]  /*0f90*/  LOP3.LUT R24, R24, 0x1, RZ, 0xc0, !PT ;  /* 0x0000000118187812 */ /* 0x000fe200078ec0ff */
[----:B------:R-:W-:-:S03]  /*0fa0*/  UMOV UR6, 0x400 ;  /* 0x0000040000067882 */ /* 0x000fc60000000000 */
[----:B------:R-:W-:Y:S02]  /*0fb0*/  ISETP.NE.U32.AND P0, PT, R24, 0x1, PT ;  /* 0x000000011800780c */ /* 0x000fe40003f05070 */
[----:B------:R-:W-:-:S05]  /*0fc0*/  LEA R15, R2, R15, 0x4 ;  /* 0x0000000f020f7211 */ /* 0x000fca00078e20ff */
[----:B------:R-:W-:Y:S06]  /*0fd0*/  @!P1 BRA `(.L_x_8) ;  /* 0x0000000400ac9947 */ /* 0x000fec0003800000 */
[----:B------:R-:W0:Y:S01]  /*0fe0*/  LDC.64 R26, c[0x0][0x388] ;  /* 0x0000e200ff1a7b82 */ /* 0x000e220000000a00 */
[----:B------:R-:W1:Y:S01]  /*0ff0*/  LDCU.64 UR10, c[0x0][0x380] ;  /* 0x00007000ff0a77ac */ /* 0x000e620008000a00 */
[----:B------:R-:W-:Y:S02]  /*1000*/  LEA R24, R12, R19, 0x4 ;  /* 0x000000130c187211 */ /* 0x000fe400078e20ff */
[----:B------:R-:W-:Y:S02]  /*1010*/  SHF.L.U32 R22, R0, 0x4, RZ ;  /* 0x0000000400167819 */ /* 0x000fe400000006ff */
[----:B------:R-:W-:-:S03]  /*1020*/  IADD3 R5, P1, PT, R13, R24, RZ ;  /* 0x000000180d057210 */ /* 0x000fc60007f3e0ff */
[----:B------:R-:W-:Y:S01]  /*1030*/  IMAD R21, R12, R22, R15 ;  /* 0x000000160c157224 */ /* 0x000fe200078e020f */
[----:B------:R-:W-:Y:S02]  /*1040*/  LEA.HI.X.SX32 R6, R24, RZ, 0x1, P1 ;  /* 0x000000ff18067211 */ /* 0x000fe400008f0eff */
[----:B-1----:R-:W-:-:S04]  /*1050*/  LEA R4, P1, R5, UR10, 0x2 ;  /* 0x0000000a05047c11 */ /* 0x002fc8000f8210ff */
[----:B------:R-:W-:Y:S01]  /*1060*/  LEA.HI.X R5, R5, UR11, R6, 0x2, P1 ;  /* 0x0000000b05057c11 */ /* 0x000fe200088f1406 */
[----:B0-----:R-:W-:-:S05]  /*1070*/  IMAD.WIDE.U32 R6, R21, 0x4, R26 ;  /* 0x0000000415067825 */ /* 0x001fca00078e001a */
[----:B------:R-:W2:Y:S04]  /*1080*/  LDG.E R5, desc[UR8][R4.64] ;  /* 0x0000000804057981 */ /* 0x000ea8000c1e1900 */
[----:B------:R-:W3:Y:S01]  /*1090*/  LDG.E R7, desc[UR8][R6.64] ;  /* 0x0000000806077981 */ /* 0x000ee2000c1e1900 */
[----:B------:R-:W-:Y:S01]  /*10a0*/  UIADD3 UR4, UPT, UPT, UR6, 0x400, URZ ;  /* 0x0000040006047890 */ /* 0x000fe2000fffe0ff */
[----:B------:R-:W-:Y:S02]  /*10b0*/  LEA R18, R17, R16, 0x2 ;  /* 0x0000001011127211 */ /* 0x000fe400078e10ff */
[----:B------:R-:W-:Y:S01]  /*10c0*/  IADD3 R24, PT, PT, R24, 0x10, RZ ;  /* 0x0000001018187810 */ /* 0x000fe20007ffe0ff */
[----:B------:R-:W-:Y:S01]  /*10d0*/  ULEA UR4, UR5, UR4, 0x18 ;  /* 0x0000000405047291 */ /* 0x000fe2000f8ec0ff */
[----:B------:R-:W-:-:S05]  /*10e0*/  IADD3 R21, PT, PT, R22, R21, RZ ;  /* 0x0000001516157210 */ /* 0x000fca0007ffe0ff */
[----:B------:R-:W-:Y:S01]  /*10f0*/  LEA R14, R17, UR4, 0x2 ;  /* 0x00000004110e7c11 */ /* 0x000fe2000f8e10ff */
[----:B------:R-:W-:-:S03]  /*1100*/  IMAD.WIDE.U32 R26, R21, 0x4, R26 ;  /* 0x00000004151a7825 */ /* 0x000fc600078e001a */
[----:B------:R-:W-:Y:S01]  /*1110*/  LEA R20, R3, R14, 0x6 ;  /* 0x0000000e03147211 */ /* 0x000fe200078e30ff */
[----:B--2---:R-:W-:Y:S04]  /*1120*/  STS [R18], R5 ;  /* 0x0000000512007388 */ /* 0x004fe80000000800 */
[----:B---3--:R-:W-:Y:S01]  /*1130*/  STS [R20], R7 ;  /* 0x0000000714007388 */ /* 0x008fe20000000800 */
[----:B------:R-:W-:Y:S06]  /*1140*/  BAR.SYNC.DEFER_BLOCKING 0x0 ;  /* 0x0000000000007b1d */ /* 0x000fec0000010000 */
[----:B------:R-:W-:Y:S04]  /*1150*/  LDS R23, [R14] ;  /* 0x000000000e177984 */ /* 0x000fe80000000800 */
[----:B------:R-:W0:Y:S04]  /*1160*/  LDS.128 R8, [R16] ;  /* 0x0000000010087984 */ /* 0x000e280000000c00 */
[----:B------:R-:W1:Y:S04]  /*1170*/  LDS R25, [R14+0x40] ;  /* 0x000040000e197984 */ /* 0x000e680000000800 */
[----:B------:R-:W2:Y:S04]  /*1180*/  LDS R4, [R14+0x80] ;  /* 0x000080000e047984 */ /* 0x000ea80000000800 */
[----:B------:R-:W3:Y:S04]  /*1190*/  LDS R28, [R14+0xc0] ;  /* 0x0000c0000e1c7984 */ /* 0x000ee80000000800 */
[----:B------:R-:W-:Y:S01]  /*11a0*/  LDS R21, [R14+0x380] ;  /* 0x000380000e157984 */ /* 0x000fe20000000800 */
[----:B0-----:R-:W-:-:S03]  /*11b0*/  FFMA R8, R8, R23, R29 ;  /* 0x0000001708087223 */ /* 0x001fc6000000001d */
[----:B------:R-:W-:Y:S01]  /*11c0*/  LDS R23, [R14+0x140] ;  /* 0x000140000e177984 */ /* 0x000fe20000000800 */
[----:B-1----:R-:W-:-:S03]  /*11d0*/  FFMA R25, R25, R9, R8 ;  /* 0x0000000919197223 */ /* 0x002fc60000000008 */
[----:B------:R-:W-:Y:S01]  /*11e0*/  LDS R9, [R14+0x100] ;  /* 0x000100000e097984 */ /* 0x000fe20000000800 */
[----:B--2---:R-:W-:-:S03]  /*11f0*/  FFMA R25, R4, R10, R25 ;  /* 0x0000000a04197223 */ /* 0x004fc60000000019 */
[----:B------:R-:W0:Y:S01]  /*1200*/  LDS.128 R4, [R16+0x10] ;  /* 0x0000100010047984 */ /* 0x000e220000000c00 */
[----:B---3--:R-:W-:-:S03]  /*1210*/  FFMA R11, R28, R11, R25 ;  /* 0x0000000b1c0b7223 */ /* 0x008fc60000000019 */
[----:B------:R-:W1:Y:S04]  /*1220*/  LDS R8, [R14+0x180] ;  /* 0x000180000e087984 */ /* 0x000e680000000800 */
[----:B------:R-:W2:Y:S01]  /*1230*/  LDS R28, [R14+0x1c0] ;  /* 0x0001c0000e1c7984 */ /* 0x000ea20000000800 */
[----:B0-----:R-:W-:-:S04]  /*1240*/  FFMA R4, R4, R9, R11 ;  /* 0x0000000904047223 */ /* 0x001fc8000000000b */
[----:B------:R-:W-:Y:S02]  /*1250*/  FFMA R23, R23, R5, R4 ;  /* 0x0000000517177223 */ /* 0x000fe40000000004 */
[----:B------:R-:W-:Y:S02]  /*1260*/  LDS R5, [R14+0x200] ;  /* 0x000200000e057984 */ /* 0x000fe40000000800 */
[----:B-1----:R-:W-:Y:S02]  /*1270*/  FFMA R23, R8, R6, R23 ;  /* 0x0000000608177223 */ /* 0x002fe40000000017 */
[----:B------:R-:W0:Y:S02]  /*1280*/  LDS.128 R8, [R16+0x20] ;  /* 0x0000200010087984 */ /* 0x000e240000000c00 */
[----:B--2---:R-:W-:Y:S02]  /*1290*/  FFMA R7, R28, R7, R23 ;  /* 0x000000071c077223 */ /* 0x004fe40000000017 */
[----:B------:R-:W1:Y:S04]  /*12a0*/  LDS R23, [R14+0x240] ;  /* 0x000240000e177984 */ /* 0x000e680000000800 */
[----:B------:R-:W2:Y:S04]  /*12b0*/  LDS R4, [R14+0x280] ;  /* 0x000280000e047984 */ /* 0x000ea80000000800 */
[----:B------:R-:W3:Y:S01]  /*12c0*/  LDS R28, [R14+0x2c0] ;  /* 0x0002c0000e1c7984 */ /* 0x000ee20000000800 */
[----:B0-----:R-:W-:-:S04]  /*12d0*/  FFMA R8, R8, R5, R7 ;  /* 0x0000000508087223 */ /* 0x001fc80000000007 */
[----:B-1----:R-:W-:Y:S01]  /*12e0*/  FFMA R23, R23, R9, R8 ;  /* 0x0000000917177223 */ /* 0x002fe20000000008 */
[----:B------:R-:W-:Y:S01]  /*12f0*/  IADD3 R8, P1, PT, R13, R24, RZ ;  /* 0x000000180d087210 */ /* 0x000fe20007f3e0ff */
[----:B------:R-:W-:Y:S02]  /*1300*/  LDS R9, [R14+0x300] ;  /* 0x000300000e097984 */ /* 0x000fe40000000800 */
[----:B--2---:R-:W-:Y:S02]  /*1310*/  FFMA R23, R4, R10, R23 ;  /* 0x0000000a04177223 */ /* 0x004fe40000000017 */
[----:B------:R-:W0:Y:S02]  /*1320*/  LDS.128 R4, [R16+0x30] ;  /* 0x0000300010047984 */ /* 0x000e240000000c00 */
[----:B---3--:R-:W-:Y:S01]  /*1330*/  FFMA R11, R28, R11, R23 ;  /* 0x0000000b1c0b7223 */ /* 0x008fe20000000017 */
[----:B------:R-:W-:Y:S02]  /*1340*/  LEA.HI.X.SX32 R23, R24, RZ, 0x1, P1 ;  /* 0x000000ff18177211 */ /* 0x000fe400008f0eff */
[----:B------:R-:W-:-:S04]  /*1350*/  LEA R24, P1, R8, UR10, 0x2 ;  /* 0x0000000a08187c11 */ /* 0x000fc8000f8210ff */
[----:B------:R-:W-:Y:S02]  /*1360*/  LEA.HI.X R25, R8, UR11, R23, 0x2, P1 ;  /* 0x0000000b08197c11 */ /* 0x000fe400088f1417 */
[----:B------:R-:W1:Y:S01]  /*1370*/  LDS R23, [R14+0x340] ;  /* 0x000340000e177984 */ /* 0x000e620000000800 */
[----:B0-----:R-:W-:-:S03]  /*1380*/  FFMA R28, R4, R9, R11 ;  /* 0x00000009041c7223 */ /* 0x001fc6000000000b */
[----:B------:R-:W0:Y:S01]  /*1390*/  LDS R4, [R14+0x3c0] ;  /* 0x0003c0000e047984 */ /* 0x000e220000000800 */
[----:B------:R-:W-:Y:S06]  /*13a0*/  BAR.SYNC.DEFER_BLOCKING 0x0 ;  /* 0x0000000000007b1d */ /* 0x000fec0000010000 */
[----:B------:R-:W2:Y:S04]  /*13b0*/  LDG.E R25, desc[UR8][R24.64] ;  /* 0x0000000818197981 */ /* 0x000ea8000c1e1900 */
[----:B------:R-:W3:Y:S01]  /*13c0*/  LDG.E R27, desc[UR8][R26.64] ;  /* 0x000000081a1b7981 */ /* 0x000ee2000c1e1900 */
[----:B-1----:R-:W-:Y:S01]  /*13d0*/  FFMA R5, R23, R5, R28 ;  /* 0x0000000517057223 */ /* 0x002fe2000000001c */
[----:B------:R-:W-:-:S03]  /*13e0*/  IADD3 R12, PT, PT, R12, 0x2, RZ ;  /* 0x000000020c0c7810 */ /* 0x000fc60007ffe0ff */
[----:B------:R-:W-:Y:S01]  /*13f0*/  FFMA R5, R21, R6, R5 ;  /* 0x0000000615057223 */ /* 0x000fe20000000005 */
[----:B--2---:R0:W-:Y:S04]  /*1400*/  STS [R18], R25 ;  /* 0x0000001912007388 */ /* 0x0041e80000000800 */
[----:B---3--:R-:W-:Y:S01]  /*1410*/  STS [R20], R27 ;  /* 0x0000001b14007388 */ /* 0x008fe20000000800 */
[----:B------:R-:W-:Y:S01]  /*1420*/  BAR.SYNC.DEFER_BLOCKING 0x0 ;  /* 0x0000000000007b1d */ /* 0x000fe20000010000 */
[----:B0-----:R-:W-:-:S05]  /*1430*/  FFMA R25, R4, R7, R5 ;  /* 0x0000000704197223 */ /* 0x001fca0000000005 */
[----:B------:R-:W-:Y:S04]  /*1440*/  LDS R29, [R14] ;  /* 0x000000000e1d7984 */ /* 0x000fe80000000800 */
[----:B------:R-:W0:Y:S04]  /*1450*/  LDS.128 R8, [R16] ;  /* 0x0000000010087984 */ /* 0x000e280000000c00 */
[----:B------:R-:W1:Y:S04]  /*1460*/  LDS R22, [R14+0x40] ;  /* 0x000040000e167984 */ /* 0x000e680000000800 */
[----:B------:R-:W2:Y:S04]  /*1470*/  LDS R28, [R14+0x80] ;  /* 0x000080000e1c7984 */ /* 0x000ea80000000800 */
[----:B------:R-:W3:Y:S04]  /*1480*/  LDS R24, [R14+0xc0] ;  /* 0x0000c0000e187984 */ /* 0x000ee80000000800 */
[----:B------:R-:W-:Y:S04]  /*1490*/  LDS R21, [R14+0x100] ;  /* 0x000100000e157984 */ /* 0x000fe80000000800 */
[----:B------:R-:W4:Y:S04]  /*14a0*/  LDS.128 R4, [R16+0x10] ;  /* 0x0000100010047984 */ /* 0x000f280000000c00 */
[----:B------:R-:W5:Y:S04]  /*14b0*/  LDS R18, [R14+0x140] ;  /* 0x000140000e127984 */ /* 0x000f680000000800 */
[----:B------:R-:W5:Y:S04]  /*14c0*/  LDS R23, [R14+0x180] ;  /* 0x000180000e177984 */ /* 0x000f680000000800 */
[----:B------:R-:W5:Y:S01]  /*14d0*/  LDS R20, [R14+0x1c0] ;  /* 0x0001c0000e147984 */ /* 0x000f620000000800 */
[----:B0-----:R-:W-:-:S04]  /*14e0*/  FFMA R25, R8, R29, R25 ;  /* 0x0000001d08197223 */ /* 0x001fc80000000019 */
[----:B-1----:R-:W-:Y:S02]  /*14f0*/  FFMA R9, R22, R9, R25 ;  /* 0x0000000916097223 */ /* 0x002fe40000000019 */
[----:B------:R-:W-:Y:S02]  /*1500*/  LDS R25, [R14+0x200] ;  /* 0x000200000e197984 */ /* 0x000fe40000000800 */
[----:B--2---:R-:W-:Y:S02]  /*1510*/  FFMA R9, R28, R10, R9 ;  /* 0x0000000a1c097223 */ /* 0x004fe40000000009 */
[----:B------:R-:W-:Y:S02]  /*1520*/  LDS R22, [R14+0x240] ;  /* 0x000240000e167984 */ /* 0x000fe40000000800 */
[----:B---3--:R-:W-:Y:S02]  /*1530*/  FFMA R27, R24, R11, R9 ;  /* 0x0000000b181b7223 */ /* 0x008fe40000000009 */
[----:B------:R-:W0:Y:S04]  /*1540*/  LDS.128 R8, [R16+0x20] ;  /* 0x0000200010087984 */ /* 0x000e280000000c00 */
[----:B------:R-:W-:Y:S01]  /*1550*/  LDS R24, [R14+0x3c0] ;  /* 0x0003c0000e187984 */ /* 0x000fe20000000800 */
[----:B----4-:R-:W-:-:S03]  /*1560*/  FFMA R21, R4, R21, R27 ;  /* 0x0000001504157223 */ /* 0x010fc6000000001b */
[----:B------:R-:W-:Y:S01]  /*1570*/  LDS R27, [R14+0x300] ;  /* 0x000300000e1b7984 */ /* 0x000fe20000000800 */
[----:B-----5:R-:W-:-:S03]  /*1580*/  FFMA R18, R18, R5, R21 ;  /* 0x0000000512127223 */ /* 0x020fc60000000015 */
[----:B------:R-:W1:Y:S01]  /*1590*/  LDS R21, [R14+0x280] ;  /* 0x000280000e157984 */ /* 0x000e620000000800 */
[----:B------:R-:W-:-:S03]  /*15a0*/  FFMA R23, R23, R6, R18 ;  /* 0x0000000617177223 */ /* 0x000fc60000000012 */
[----:B------:R-:W2:Y:S01]  /*15b0*/  LDS R18, [R14+0x2c0] ;  /* 0x0002c0000e127984 */ /* 0x000ea20000000800 */
[----:B------:R-:W-:-:S03]  /*15c0*/  FFMA R29, R20, R7, R23 ;  /* 0x00000007141d7223 */ /* 0x000fc60000000017 */
[----:B------:R-:W3:Y:S04]  /*15d0*/  LDS.128 R4, [R16+0x30] ;  /* 0x0000300010047984 */ /* 0x000ee80000000c00 */
[----:B------:R-:W4:Y:S04]  /*15e0*/  LDS R20, [R14+0x340] ;  /* 0x000340000e147984 */ /* 0x000f280000000800 */
[----:B------:R-:W5:Y:S01]  /*15f0*/  LDS R23, [R14+0x380] ;  /* 0x000380000e177984 */ /* 0x000f620000000800 */
[----:B0-----:R-:W-:-:S04]  /*1600*/  FFMA R25, R8, R25, R29 ;  /* 0x0000001908197223 */ /* 0x001fc8000000001d */
[----:B------:R-:W-:-:S04]  /*1610*/  FFMA R22, R22, R9, R25 ;  /* 0x0000000916167223 */ /* 0x000fc80000000019 */
[----:B-1----:R-:W-:-:S04]  /*1620*/  FFMA R21, R21, R10, R22 ;  /* 0x0000000a15157223 */ /* 0x002fc80000000016 */
[----:B--2---:R-:W-:-:S04]  /*1630*/  FFMA R11, R18, R11, R21 ;  /* 0x0000000b120b7223 */ /* 0x004fc80000000015 */
[----:B---3--:R-:W-:-:S04]  /*1640*/  FFMA R11, R4, R27, R11 ;  /* 0x0000001b040b7223 */ /* 0x008fc8000000000b */
[----:B----4-:R-:W-:-:S04]  /*1650*/  FFMA R20, R20, R5, R11 ;  /* 0x0000000514147223 */ /* 0x010fc8000000000b */
[----:B-----5:R-:W-:-:S04]  /*1660*/  FFMA R23, R23, R6, R20 ;  /* 0x0000000617177223 */ /* 0x020fc80000000014 */
[----:B------:R-:W-:Y:S01]  /*1670*/  FFMA R29, R24, R7, R23 ;  /* 0x00000007181d7223 */ /* 0x000fe20000000017 */
[----:B------:R-:W-:Y:S06]  /*1680*/  BAR.SYNC.DEFER_BLOCKING 0x0 ;  /* 0x0000000000007b1d */ /* 0x000fec0000010000 */
.L_x_8:
[----:B------:R-:W-:Y:S05]  /*1690*/  @P0 BRA `(.L_x_5) ;  /* 0x0000000000e40947 */ /* 0x000fea0003800000 */
[----:B------:R-:W0:Y:S01]  /*16a0*/  LDC.64 R4, c[0x0][0x388] ;  /* 0x0000e200ff047b82 */ /* 0x000e220000000a00 */
[----:B------:R-:W1:Y:S01]  /*16b0*/  LDCU.64 UR10, c[0x0][0x380] ;  /* 0x00007000ff0a77ac */ /* 0x000e620008000a00 */
[C---:B------:R-:W-:Y:S01]  /*16c0*/  LEA R6, R12.reuse, R19, 0x4 ;  /* 0x000000130c067211 */ /* 0x040fe200078e20ff */
[----:B------:R-:W-:-:S03]  /*16d0*/  IMAD R12, R12, R0, RZ ;  /* 0x000000000c0c7224 */ /* 0x000fc600078e02ff */
[----:B------:R-:W-:Y:S02]  /*16e0*/  IADD3 R13, P0, PT, R13, R6, RZ ;  /* 0x000000060d0d7210 */ /* 0x000fe40007f1e0ff */
[----:B------:R-:W-:Y:S02]  /*16f0*/  LEA R15, R12, R15, 0x4 ;  /* 0x0000000f0c0f7211 */ /* 0x000fe400078e20ff */
[----:B------:R-:W-:Y:S02]  /*1700*/  LEA.HI.X.SX32 R8, R6, RZ, 0x1, P0 ;  /* 0x000000ff06087211 */ /* 0x000fe400000f0eff */
[----:B-1----:R-:W-:-:S04]  /*1710*/  LEA R6, P0, R13, UR10, 0x2 ;  /* 0x0000000a0d067c11 */ /* 0x002fc8000f8010ff */
[----:B------:R-:W-:Y:S01]  /*1720*/  LEA.HI.X R7, R13, UR11, R8, 0x2, P0 ;  /* 0x0000000b0d077c11 */ /* 0x000fe200080f1408 */
[----:B0-----:R-:W-:-:S04]  /*1730*/  IMAD.WIDE.U32 R4, R15, 0x4, R4 ;  /* 0x000000040f047825 */ /* 0x001fc800078e0004 */
[----:B------:R-:W2:Y:S04]  /*1740*/  LDG.E R8, desc[UR8][R6.64] ;  /* 0x0000000806087981 */ /* 0x000ea8000c1e1900 */
[----:B------:R-:W3:Y:S01]  /*1750*/  LDG.E R9, desc[UR8][R4.64] ;  /* 0x0000000804097981 */ /* 0x000ee2000c1e1900 */
[----:B------:R-:W-:Y:S01]  /*1760*/  UIADD3 UR4, UPT, UPT, UR6, 0x400, URZ ;  /* 0x0000040006047890 */ /* 0x000fe2000fffe0ff */
[----:B------:R-:W-:-:S03]  /*1770*/  LEA R21, R17, R16, 0x2 ;  /* 0x0000001011157211 */ /* 0x000fc600078e10ff */
[----:B------:R-:W-:-:S06]  /*1780*/  ULEA UR4, UR5, UR4, 0x18 ;  /* 0x0000000405047291 */ /* 0x000fcc000f8ec0ff */
[----:B------:R-:W-:-:S04]  /*1790*/  LEA R18, R17, UR4, 0x2 ;  /* 0x0000000411127c11 */ /* 0x000fc8000f8e10ff */
        /* <DEDUP_REMOVED lines=13> */
[----:B------:R-:W5:Y:S04]  /*1870*/  LDS R20, [R18+0x1c0] ;  /* 0x0001c00012147984 */ /* 0x000f680000000800 */
[----:B------:R-:W-:Y:S01]  /*1880*/  LDS R23, [R18+0x200] ;  /* 0x0002000012177984 */ /* 0x000fe20000000800 */
[----:B0-----:R-:W-:-:S03]  /*1890*/  FFMA R10, R12, R10, R29 ;  /* 0x0000000a0c0a7223 */ /* 0x001fc6000000001d */
[----:B------:R-:W-:Y:S01]  /*18a0*/  LDS R24, [R18+0x240] ;  /* 0x0002400012187984 */ /* 0x000fe20000000800 */
[----:B-1----:R-:W-:-:S03]  /*18b0*/  FFMA R12, R11, R13, R10 ;  /* 0x0000000d0b0c7223 */ /* 0x002fc6000000000a */
[----:B------:R-:W0:Y:S01]  /*18c0*/  LDS.128 R8, [R16+0x20] ;  /* 0x0000200010087984 */ /* 0x000e220000000c00 */
[----:B--2---:R-:W-:-:S04]  /*18d0*/  FFMA R25, R25, R14, R12 ;  /* 0x0000000e19197223 */ /* 0x004fc8000000000c */
[----:B---3--:R-:W-:Y:S02]  /*18e0*/  FFMA R15, R26, R15, R25 ;  /* 0x0000000f1a0f7223 */ /* 0x008fe40000000019 */
[----:B------:R-:W1:Y:S04]  /*18f0*/  LDS R25, [R18+0x280] ;  /* 0x0002800012197984 */ /* 0x000e680000000800 */
[----:B------:R-:W-:Y:S01]  /*1900*/  LDS R26, [R18+0x3c0] ;  /* 0x0003c000121a7984 */ /* 0x000fe20000000800 */
[----:B----4-:R-:W-:-:S03]  /*1910*/  FFMA R15, R4, R27, R15 ;  /* 0x0000001b040f7223 */ /* 0x010fc6000000000f */
[----:B------:R-:W2:Y:S01]  /*1920*/  LDS R4, [R18+0x2c0] ;  /* 0x0002c00012047984 */ /* 0x000ea20000000800 */
[----:B-----5:R-:W-:-:S03]  /*1930*/  FFMA R28, R22, R5, R15 ;  /* 0x00000005161c7223 */ /* 0x020fc6000000000f */
[----:B------:R-:W-:Y:S01]  /*1940*/  LDS R5, [R18+0x300] ;  /* 0x0003000012057984 */ /* 0x000fe20000000800 */
[----:B------:R-:W-:-:S03]  /*1950*/  FFMA R21, R21, R6, R28 ;  /* 0x0000000615157223 */ /* 0x000fc6000000001c */
[----:B------:R-:W3:Y:S01]  /*1960*/  LDS.128 R12, [R16+0x30] ;  /* 0x00003000100c7984 */ /* 0x000ee20000000c00 */
[----:B------:R-:W-:-:S03]  /*1970*/  FFMA R7, R20, R7, R21 ;  /* 0x0000000714077223 */ /* 0x000fc60000000015 */
        /* <DEDUP_REMOVED lines=11> */
.L_x_5:
[----:B------:R-:W0:Y:S01]  /*1a30*/  LDCU.64 UR4, c[0x0][0x390] ;  /* 0x00007200ff0477ac */ /* 0x000e220008000a00 */
[----:B------:R-:W-:Y:S01]  /*1a40*/  IMAD R17, R3, R0, R17 ;  /* 0x0000000003117224 */ /* 0x000fe200078e0211 */
[----:B------:R-:W-:-:S04]  /*1a50*/  LEA R2, R2, R19, 0x4 ;  /* 0x0000001302027211 */ /* 0x000fc800078e20ff */
[----:B------:R-:W-:Y:S02]  /*1a60*/  SHF.R.S32.HI R3, RZ, 0x1f, R17 ;  /* 0x0000001fff037819 */ /* 0x000fe40000011411 */
[----:B------:R-:W-:-:S04]  /*1a70*/  IADD3 R0, P0, PT, R17, R2, RZ ;  /* 0x0000000211007210 */ /* 0x000fc80007f1e0ff */
[----:B------:R-:W-:Y:S02]  /*1a80*/  LEA.HI.X.SX32 R3, R2, R3, 0x1, P0 ;  /* 0x0000000302037211 */ /* 0x000fe400000f0eff */
[----:B0-----:R-:W-:-:S04]  /*1a90*/  LEA R2, P0, R0, UR4, 0x2 ;  /* 0x0000000400027c11 */ /* 0x001fc8000f8010ff */
[----:B------:R-:W-:-:S05]  /*1aa0*/  LEA.HI.X R3, R0, UR5, R3, 0x2, P0 ;  /* 0x0000000500037c11 */ /* 0x000fca00080f1403 */
[----:B------:R-:W-:Y:S01]  /*1ab0*/  STG.E desc[UR8][R2.64], R29 ;  /* 0x0000001d02007986 */ /* 0x000fe2000c101908 */
[----:B------:R-:W-:Y:S05]  /*1ac0*/  EXIT ;  /* 0x000000000000794d */ /* 0x000fea0003800000 */
.L_x_9:
        /* <DEDUP_REMOVED lines=11> */
.L_x_11:


//--------------------- .nv.shared.reserved.0     --------------------------
	.section	.nv.shared.reserved.0,"aw",@nobits
	.weak		__nv_reservedSMEM_offset_0_alias
	.size		__nv_reservedSMEM_offset_0_alias, 0, 64
	.other		__nv_reservedSMEM_offset_0_alias,@"STO_CUDA_RESERVED_SHARED STV_DEFAULT"
__nv_reservedSMEM_offset_0_alias:
	.zero		0
	.zero		64


//--------------------- .nv.shared._Z15MultiplyGPUMultPfS_S_i --------------------------
	.section	.nv.shared._Z15MultiplyGPUMultPfS_S_i,"aw",@nobits
	.sectionflags	@""
	.align	4
.nv.shared._Z15MultiplyGPUMultPfS_S_i:
	.zero		3072


//--------------------- .nv.constant0._Z11MultiplyGPUPfS_S_i --------------------------
	.section	.nv.constant0._Z11MultiplyGPUPfS_S_i,"a",@progbits
	.sectionflags	@""
	.align	4
.nv.constant0._Z11MultiplyGPUPfS_S_i:
	.zero		924


//--------------------- .nv.constant0._Z15MultiplyGPUMultPfS_S_i --------------------------
	.section	.nv.constant0._Z15MultiplyGPUMultPfS_S_i,"a",@progbits
	.sectionflags	@""
	.align	4
.nv.constant0._Z15MultiplyGPUMultPfS_S_i:
	.zero		924


//--------------------- SYMBOLS --------------------------

	.type		.nv.reservedSmem.offset0,@object
	.size		.nv.reservedSmem.offset0,0x4
	.type		.nv.reservedSmem.cap,@object
	.size		.nv.reservedSmem.cap,0x4
